	.headerflags	@"EF_CUDA_TEXMODE_UNIFIED EF_CUDA_64BIT_ADDRESS EF_CUDA_ACCELERATORS EF_CUDA_SM90 EF_CUDA_VIRTUAL_SM(EF_CUDA_SM90)"
	.elftype	@"ET_EXEC"


//--------------------- .nv.info                  --------------------------
	.section	.nv.info,"",@"SHT_CUDA_INFO"
	.align	4


	//----- nvinfo : EIATTR_REGCOUNT
	.align		4
        /*0000*/ 	.byte	0x04, 0x2f
        /*0002*/ 	.short	(.L_3 - .L_2)
	.align		4
.L_2:
        /*0004*/ 	.word	index@(triton_poi_fused__native_batch_norm_legit_no_training_mul_softplus_tanh_8)
        /*0008*/ 	.word	0x00000030


	//----- nvinfo : EIATTR_MIN_STACK_SIZE
	.align		4
.L_3:
        /*000c*/ 	.byte	0x04, 0x12
        /*000e*/ 	.short	(.L_5 - .L_4)
	.align		4
.L_4:
        /*0010*/ 	.word	index@(triton_poi_fused__native_batch_norm_legit_no_training_mul_softplus_tanh_8)
        /*0014*/ 	.word	0x00000000


	//----- nvinfo : EIATTR_FRAME_SIZE
	.align		4
.L_5:
        /*0018*/ 	.byte	0x04, 0x11
        /*001a*/ 	.short	(.L_7 - .L_6)
	.align		4
.L_6:
        /*001c*/ 	.word	index@(triton_poi_fused__native_batch_norm_legit_no_training_mul_softplus_tanh_8)
        /*0020*/ 	.word	0x00000000


	//----- nvinfo : EIATTR_MIN_STACK_SIZE
	.align		4
.L_7:
        /*0024*/ 	.byte	0x04, 0x12
        /*0026*/ 	.short	(.L_9 - .L_8)
	.align		4
.L_8:
        /*0028*/ 	.word	index@(triton_poi_fused__native_batch_norm_legit_no_training_mul_softplus_tanh_8)
        /*002c*/ 	.word	0x00000000
.L_9:


//--------------------- .nv.info.triton_poi_fused__native_batch_norm_legit_no_training_mul_softplus_tanh_8 --------------------------
	.section	.nv.info.triton_poi_fused__native_batch_norm_legit_no_training_mul_softplus_tanh_8,"",@"SHT_CUDA_INFO"
	.sectionflags	@""
	.align	4


	//----- nvinfo : EIATTR_CUDA_API_VERSION
	.align		4
        /*0000*/ 	.byte	0x04, 0x37
        /*0002*/ 	.short	(.L_11 - .L_10)
.L_10:
        /*0004*/ 	.word	0x0000007c


	//----- nvinfo : EIATTR_KPARAM_INFO
	.align		4
.L_11:
        /*0008*/ 	.byte	0x04, 0x17
        /*000a*/ 	.short	(.L_13 - .L_12)
.L_12:
        /*000c*/ 	.word	0x00000000
        /*0010*/ 	.short	0x0007
        /*0012*/ 	.short	0x0034
        /*0014*/ 	.byte	0x00, 0xf0, 0x11, 0x00


	//----- nvinfo : EIATTR_KPARAM_INFO
	.align		4
.L_13:
        /*0018*/ 	.byte	0x04, 0x17
        /*001a*/ 	.short	(.L_15 - .L_14)
.L_14:
        /*001c*/ 	.word	0x00000000
        /*0020*/ 	.short	0x0006
        /*0022*/ 	.short	0x0030
        /*0024*/ 	.byte	0x00, 0xf0, 0x11, 0x00


	//----- nvinfo : EIATTR_KPARAM_INFO
	.align		4
.L_15:
        /*0028*/ 	.byte	0x04, 0x17
        /*002a*/ 	.short	(.L_17 - .L_16)
.L_16:
        /*002c*/ 	.word	0x00000000
        /*0030*/ 	.short	0x0005
        /*0032*/ 	.short	0x0028
        /*0034*/ 	.byte	0x00, 0xf4, 0x21, 0x00


	//----- nvinfo : EIATTR_KPARAM_INFO
	.align		4
.L_17:
        /*0038*/ 	.byte	0x04, 0x17
        /*003a*/ 	.short	(.L_19 - .L_18)
.L_18:
        /*003c*/ 	.word	0x00000000
        /*0040*/ 	.short	0x0004
        /*0042*/ 	.short	0x0020
        /*0044*/ 	.byte	0x00, 0xf4, 0x21, 0x00


	//----- nvinfo : EIATTR_KPARAM_INFO
	.align		4
.L_19:
        /*0048*/ 	.byte	0x04, 0x17
        /*004a*/ 	.short	(.L_21 - .L_20)
.L_20:
        /*004c*/ 	.word	0x00000000
        /*0050*/ 	.short	0x0003
        /*0052*/ 	.short	0x0018
        /*0054*/ 	.byte	0x00, 0xf4, 0x21, 0x00


	//----- nvinfo : EIATTR_KPARAM_INFO
	.align		4
.L_21:
        /*0058*/ 	.byte	0x04, 0x17
        /*005a*/ 	.short	(.L_23 - .L_22)
.L_22:
        /*005c*/ 	.word	0x00000000
        /*0060*/ 	.short	0x0002
        /*0062*/ 	.short	0x0010
        /*0064*/ 	.byte	0x00, 0xf4, 0x21, 0x00


	//----- nvinfo : EIATTR_KPARAM_INFO
	.align		4
.L_23:
        /*0068*/ 	.byte	0x04, 0x17
        /*006a*/ 	.short	(.L_25 - .L_24)
.L_24:
        /*006c*/ 	.word	0x00000000
        /*0070*/ 	.short	0x0001
        /*0072*/ 	.short	0x0008
        /*0074*/ 	.byte	0x00, 0xf4, 0x21, 0x00


	//----- nvinfo : EIATTR_KPARAM_INFO
	.align		4
.L_25:
        /*0078*/ 	.byte	0x04, 0x17
        /*007a*/ 	.short	(.L_27 - .L_26)
.L_26:
        /*007c*/ 	.word	0x00000000
        /*0080*/ 	.short	0x0000
        /*0082*/ 	.short	0x0000
        /*0084*/ 	.byte	0x00, 0xf4, 0x21, 0x00


	//----- nvinfo : EIATTR_SPARSE_MMA_MASK
	.align		4
.L_27:
        /*0088*/ 	.byte	0x03, 0x50
        /*008a*/ 	.short	0x0000


	//----- nvinfo : EIATTR_MAXREG_COUNT
	.align		4
        /*008c*/ 	.byte	0x03, 0x1b
        /*008e*/ 	.short	0x00ff


	//----- nvinfo : EIATTR_EXIT_INSTR_OFFSETS
	.align		4
        /*0090*/ 	.byte	0x04, 0x1c
        /*0092*/ 	.short	(.L_29 - .L_28)


	//   ....[0]....
.L_28:
        /*0094*/ 	.word	0x000048f0


	//   ....[1]....
        /*0098*/ 	.word	0x00004940


	//----- nvinfo : EIATTR_REQNTID
	.align		4
.L_29:
        /*009c*/ 	.byte	0x04, 0x10
        /*009e*/ 	.short	(.L_31 - .L_30)
.L_30:
        /*00a0*/ 	.word	0x00000100
        /*00a4*/ 	.word	0x00000001
        /*00a8*/ 	.word	0x00000001


	//----- nvinfo : EIATTR_CRS_STACK_SIZE
	.align		4
.L_31:
        /*00ac*/ 	.byte	0x04, 0x1e
        /*00ae*/ 	.short	(.L_33 - .L_32)
.L_32:
        /*00b0*/ 	.word	0x00000000


	//----- nvinfo : EIATTR_CBANK_PARAM_SIZE
	.align		4
.L_33:
        /*00b4*/ 	.byte	0x03, 0x19
        /*00b6*/ 	.short	0x0038


	//----- nvinfo : EIATTR_PARAM_CBANK
	.align		4
        /*00b8*/ 	.byte	0x04, 0x0a
        /*00ba*/ 	.short	(.L_35 - .L_34)
	.align		4
.L_34:
        /*00bc*/ 	.word	index@(.nv.constant0.triton_poi_fused__native_batch_norm_legit_no_training_mul_softplus_tanh_8)
        /*00c0*/ 	.short	0x0210
        /*00c2*/ 	.short	0x0038


	//----- nvinfo : EIATTR_SW_WAR
	.align		4
.L_35:
        /*00c4*/ 	.byte	0x04, 0x36
        /*00c6*/ 	.short	(.L_37 - .L_36)
.L_36:
        /*00c8*/ 	.word	0x00000008
.L_37:


//--------------------- .nv.callgraph             --------------------------
	.section	.nv.callgraph,"",@"SHT_CUDA_CALLGRAPH"
	.align	4
	.sectionentsize	8
	.align		4
        /*0000*/ 	.word	0x00000000
	.align		4
        /*0004*/ 	.word	0xffffffff
	.align		4
        /*0008*/ 	.word	0x00000000
	.align		4
        /*000c*/ 	.word	0xfffffffe
	.align		4
        /*0010*/ 	.word	0x00000000
	.align		4
        /*0014*/ 	.word	0xfffffffd
	.align		4
        /*0018*/ 	.word	0x00000000
	.align		4
        /*001c*/ 	.word	0xfffffffc


//--------------------- .nv.constant4             --------------------------
	.section	.nv.constant4,"a",@progbits
	.align	8
	.align		8
.nv.constant4:
        /*0000*/ 	.dword	_$_str
	.align		8
        /*0008*/ 	.dword	_$_str_$_2


//--------------------- .text.triton_poi_fused__native_batch_norm_legit_no_training_mul_softplus_tanh_8 --------------------------
	.section	.text.triton_poi_fused__native_batch_norm_legit_no_training_mul_softplus_tanh_8,"ax",@progbits
	.sectionflags	@"SHF_BARRIERS=1"
	.align	128
        .global         triton_poi_fused__native_batch_norm_legit_no_training_mul_softplus_tanh_8
        .type           triton_poi_fused__native_batch_norm_legit_no_training_mul_softplus_tanh_8,@function
        .size           triton_poi_fused__native_batch_norm_legit_no_training_mul_softplus_tanh_8,(.L_x_81 - triton_poi_fused__native_batch_norm_legit_no_training_mul_softplus_tanh_8)
        .other          triton_poi_fused__native_batch_norm_legit_no_training_mul_softplus_tanh_8,@"STO_CUDA_ENTRY STV_DEFAULT"
triton_poi_fused__native_batch_norm_legit_no_training_mul_softplus_tanh_8:
.text.triton_poi_fused__native_batch_norm_legit_no_training_mul_softplus_tanh_8:
[----:B------:R-:W0:Y:S01]  /*0000*/  LDC R1, c[0x0][0x28] ;  /* 0x00000a00ff017b82 */ /* 0x000e220000000800 */
[----:B------:R-:W1:Y:S07]  /*0010*/  S2R R20, SR_TID.X ;  /* 0x0000000000147919 */ /* 0x000e6e0000002100 */
[----:B------:R-:W2:Y:S01]  /*0020*/  S2UR UR4, SR_CTAID.Y ;  /* 0x00000000000479c3 */ /* 0x000ea20000002600 */
[----:B------:R-:W-:Y:S02]  /*0030*/  CS2R R28, SRZ ;  /* 0x00000000001c7805 */ /* 0x000fe4000001ff00 */
[----:B------:R-:W-:Y:S01]  /*0040*/  CS2R R30, SRZ ;  /* 0x00000000001e7805 */ /* 0x000fe2000001ff00 */
[----:B------:R-:W3:Y:S01]  /*0050*/  S2R R3, SR_CTAID.X ;  /* 0x0000000000037919 */ /* 0x000ee20000002500 */
[----:B------:R-:W-:-:S03]  /*0060*/  ULDC.64 UR8, c[0x0][0x208] ;  /* 0x0000820000087ab9 */ /* 0x000fc60000000a00 */
[----:B------:R-:W4:Y:S01]  /*0070*/  LDC.64 R10, c[0x0][0x210] ;  /* 0x00008400ff0a7b82 */ /* 0x000f220000000a00 */
[----:B--2---:R-:W-:Y:S01]  /*0080*/  USHF.L.U32 UR4, UR4, 0x4, URZ ;  /* 0x0000000404047899 */ /* 0x004fe2000800063f */
[----:B-1----:R-:W-:Y:S02]  /*0090*/  SHF.L.U32 R2, R20, 0x2, RZ ;  /* 0x0000000214027819 */ /* 0x002fe400000006ff */
[----:B------:R-:W-:Y:S02]  /*00a0*/  SHF.R.U32.HI R0, RZ, 0x6, R20 ;  /* 0x00000006ff007819 */ /* 0x000fe40000011614 */
[----:B------:R-:W-:Y:S02]  /*00b0*/  LOP3.LUT R4, R2, 0xfc, RZ, 0xc0, !PT ;  /* 0x000000fc02047812 */ /* 0x000fe400078ec0ff */
[----:B------:R-:W-:Y:S02]  /*00c0*/  SGXT.U32 R0, R0, 0x2 ;  /* 0x000000020000781a */ /* 0x000fe40000000000 */
[----:B---3--:R-:W-:-:S02]  /*00d0*/  PRMT R5, R4, 0x6540, R3 ;  /* 0x0000654004057816 */ /* 0x008fc40000000003 */
[----:B------:R-:W-:Y:S02]  /*00e0*/  LOP3.LUT R0, R0, UR4, RZ, 0xfc, !PT ;  /* 0x0000000400007c12 */ /* 0x000fe4000f8efcff */
[----:B------:R-:W-:Y:S02]  /*00f0*/  ISETP.GE.AND P0, PT, R5, 0x400, PT ;  /* 0x000004000500780c */ /* 0x000fe40003f06270 */
[----:B------:R-:W-:-:S05]  /*0100*/  LEA R17, R0, R5, 0xa ;  /* 0x0000000500117211 */ /* 0x000fca00078e50ff */
[----:B----4-:R-:W-:-:S06]  /*0110*/  IMAD.WIDE R4, R17, 0x4, R10 ;  /* 0x0000000411047825 */ /* 0x010fcc00078e020a */
[----:B------:R1:W2:Y:S01]  /*0120*/  @!P0 LDG.E.EL.128 R28, desc[UR8][R4.64] ;  /* 0x00000008041c8981 */ /* 0x0002a2000c2e1d00 */
[----:B------:R-:W-:Y:S02]  /*0130*/  IADD3 R7, R17, 0x1000, RZ ;  /* 0x0000100011077810 */ /* 0x000fe40007ffe0ff */
[----:B------:R-:W-:Y:S02]  /*0140*/  CS2R R12, SRZ ;  /* 0x00000000000c7805 */ /* 0x000fe4000001ff00 */
[----:B------:R-:W-:Y:S01]  /*0150*/  CS2R R14, SRZ ;  /* 0x00000000000e7805 */ /* 0x000fe2000001ff00 */
[----:B------:R-:W-:-:S05]  /*0160*/  IMAD.WIDE R6, R7, 0x4, R10 ;  /* 0x0000000407067825 */ /* 0x000fca00078e020a */
[----:B------:R3:W4:Y:S01]  /*0170*/  @!P0 LDG.E.EL.128 R12, desc[UR8][R6.64] ;  /* 0x00000008060c8981 */ /* 0x000722000c2e1d00 */
[----:B------:R-:W-:Y:S02]  /*0180*/  IADD3 R9, R17, 0x2000, RZ ;  /* 0x0000200011097810 */ /* 0x000fe40007ffe0ff */
[----:B------:R-:W-:Y:S02]  /*0190*/  CS2R R24, SRZ ;  /* 0x0000000000187805 */ /* 0x000fe4000001ff00 */
[----:B------:R-:W-:Y:S02]  /*01a0*/  CS2R R26, SRZ ;  /* 0x00000000001a7805 */ /* 0x000fe4000001ff00 */
[----:B------:R-:W-:Y:S01]  /*01b0*/  IADD3 R17, R17, 0x3000, RZ ;  /* 0x0000300011117810 */ /* 0x000fe20007ffe0ff */
[----:B------:R-:W-:-:S05]  /*01c0*/  IMAD.WIDE R8, R9, 0x4, R10 ;  /* 0x0000000409087825 */ /* 0x000fca00078e020a */
[----:B------:R5:W4:Y:S01]  /*01d0*/  @!P0 LDG.E.EL.128 R24, desc[UR8][R8.64] ;  /* 0x0000000808188981 */ /* 0x000b22000c2e1d00 */
[----:B-1----:R-:W-:Y:S02]  /*01e0*/  CS2R R4, SRZ ;  /* 0x0000000000047805 */ /* 0x002fe4000001ff00 */
[----:B---3--:R-:W-:Y:S01]  /*01f0*/  CS2R R6, SRZ ;  /* 0x0000000000067805 */ /* 0x008fe2000001ff00 */
[----:B------:R-:W-:-:S05]  /*0200*/  IMAD.WIDE R10, R17, 0x4, R10 ;  /* 0x00000004110a7825 */ /* 0x000fca00078e020a */
[----:B------:R1:W3:Y:S01]  /*0210*/  @!P0 LDG.E.EL.128 R4, desc[UR8][R10.64] ;  /* 0x000000080a048981 */ /* 0x0002e2000c2e1d00 */
[----:B------:R-:W1:Y:S01]  /*0220*/  S2UR UR6, SR_CgaCtaId ;  /* 0x00000000000679c3 */ /* 0x000e620000008800 */
[----:B------:R-:W-:Y:S01]  /*0230*/  SHF.R.U32.HI R0, RZ, 0x8, R2 ;  /* 0x00000008ff007819 */ /* 0x000fe20000011602 */
[----:B------:R-:W-:Y:S01]  /*0240*/  UMOV UR5, 0x400 ;  /* 0x0000040000057882 */ /* 0x000fe20000000000 */
[----:B------:R-:W-:Y:S02]  /*0250*/  LOP3.LUT R18, R20, 0xff, RZ, 0xc0, !PT ;  /* 0x000000ff14127812 */ /* 0x000fe400078ec0ff */
[----:B-----5:R-:W-:Y:S02]  /*0260*/  SGXT.U32 R9, R0, 0x2 ;  /* 0x000000020009781a */ /* 0x020fe40000000000 */
[----:B------:R-:W-:Y:S02]  /*0270*/  LOP3.LUT R0, R2, 0x3fc, RZ, 0xc0, !PT ;  /* 0x000003fc02007812 */ /* 0x000fe400078ec0ff */
[----:B------:R-:W-:-:S02]  /*0280*/  LOP3.LUT R8, R9, 0x3fc, R2, 0xf8, !PT ;  /* 0x000003fc09087812 */ /* 0x000fc400078ef802 */
[----:B-1----:R-:W-:-:S04]  /*0290*/  PRMT R11, R20, 0x6540, R3 ;  /* 0x00006540140b7816 */ /* 0x002fc80000000003 */
[----:B------:R-:W-:Y:S01]  /*02a0*/  ISETP.GE.AND P0, PT, R11, 0x400, PT ;  /* 0x000004000b00780c */ /* 0x000fe20003f06270 */
[----:B0-----:R-:W-:-:S06]  /*02b0*/  UPRMT UR5, UR6, 0x654, UR5 ;  /* 0x0000065406057896 */ /* 0x001fcc0008000005 */
[----:B------:R-:W-:Y:S02]  /*02c0*/  LEA R9, R9, UR5, 0x2 ;  /* 0x0000000509097c11 */ /* 0x000fe4000f8e10ff */
[----:B------:R-:W-:Y:S02]  /*02d0*/  LEA R17, R8, UR5, 0x2 ;  /* 0x0000000508117c11 */ /* 0x000fe4000f8e10ff */
[----:B------:R-:W-:Y:S02]  /*02e0*/  LEA R44, R0, R9, 0x2 ;  /* 0x00000009002c7211 */ /* 0x000fe400078e10ff */
[----:B------:R-:W-:Y:S01]  /*02f0*/  LEA R18, R18, UR5, 0x2 ;  /* 0x0000000512127c11 */ /* 0x000fe2000f8e10ff */
[----:B------:R-:W0:Y:S02]  /*0300*/  LDC.64 R8, c[0x0][0x220] ;  /* 0x00008800ff087b82 */ /* 0x000e240000000a00 */
[----:B0-----:R-:W-:-:S06]  /*0310*/  IMAD.WIDE R42, R11, 0x4, R8 ;  /* 0x000000040b2a7825 */ /* 0x001fcc00078e0208 */
[----:B------:R-:W0:Y:S01]  /*0320*/  LDC.64 R8, c[0x0][0x230] ;  /* 0x00008c00ff087b82 */ /* 0x000e220000000a00 */
[----:B--2---:R-:W-:Y:S04]  /*0330*/  STS [R17], R28 ;  /* 0x0000001c11007388 */ /* 0x004fe80000000800 */
[----:B------:R-:W-:Y:S04]  /*0340*/  STS [R44+0x4], R29 ;  /* 0x0000041d2c007388 */ /* 0x000fe80000000800 */
[----:B------:R-:W-:Y:S04]  /*0350*/  STS [R44+0x8], R30 ;  /* 0x0000081e2c007388 */ /* 0x000fe80000000800 */
[----:B------:R-:W-:Y:S01]  /*0360*/  STS [R44+0xc], R31 ;  /* 0x00000c1f2c007388 */ /* 0x000fe20000000800 */
[----:B------:R-:W-:Y:S06]  /*0370*/  BAR.SYNC.DEFER_BLOCKING 0x0 ;  /* 0x0000000000007b1d */ /* 0x000fec0000010000 */
[----:B------:R-:W1:Y:S04]  /*0380*/  LDS R40, [R18] ;  /* 0x0000000012287984 */ /* 0x000e680000000800 */
[----:B------:R-:W2:Y:S04]  /*0390*/  LDS R38, [R18+0x404] ;  /* 0x0004040012267984 */ /* 0x000ea80000000800 */
[----:B------:R-:W5:Y:S04]  /*03a0*/  LDS R34, [R18+0x808] ;  /* 0x0008080012227984 */ /* 0x000f680000000800 */
[----:B------:R-:W0:Y:S01]  /*03b0*/  LDS R32, [R18+0xc0c] ;  /* 0x000c0c0012207984 */ /* 0x000e220000000800 */
[----:B------:R-:W-:Y:S06]  /*03c0*/  BAR.SYNC.DEFER_BLOCKING 0x0 ;  /* 0x0000000000007b1d */ /* 0x000fec0000010000 */
[----:B----4-:R-:W-:Y:S04]  /*03d0*/  STS [R17], R12 ;  /* 0x0000000c11007388 */ /* 0x010fe80000000800 */
[----:B------:R4:W-:Y:S04]  /*03e0*/  STS [R44+0x4], R13 ;  /* 0x0000040d2c007388 */ /* 0x0009e80000000800 */
[----:B------:R-:W-:Y:S04]  /*03f0*/  STS [R44+0x8], R14 ;  /* 0x0000080e2c007388 */ /* 0x000fe80000000800 */
[----:B------:R-:W-:Y:S01]  /*0400*/  STS [R44+0xc], R15 ;  /* 0x00000c0f2c007388 */ /* 0x000fe20000000800 */
[----:B----4-:R-:W-:Y:S01]  /*0410*/  HFMA2.MMA R13, -RZ, RZ, 0, 0 ;  /* 0x00000000ff0d7435 */ /* 0x010fe200000001ff */
[----:B------:R-:W-:Y:S06]  /*0420*/  BAR.SYNC.DEFER_BLOCKING 0x0 ;  /* 0x0000000000007b1d */ /* 0x000fec0000010000 */
[----:B------:R-:W4:Y:S04]  /*0430*/  LDS R30, [R18] ;  /* 0x00000000121e7984 */ /* 0x000f280000000800 */
[----:B------:R-:W0:Y:S04]  /*0440*/  LDS R28, [R18+0x404] ;  /* 0x00040400121c7984 */ /* 0x000e280000000800 */
[----:B------:R-:W0:Y:S04]  /*0450*/  LDS R10, [R18+0x808] ;  /* 0x00080800120a7984 */ /* 0x000e280000000800 */
[----:B------:R-:W0:Y:S01]  /*0460*/  LDS R0, [R18+0xc0c] ;  /* 0x000c0c0012007984 */ /* 0x000e220000000800 */
[----:B------:R-:W-:Y:S06]  /*0470*/  BAR.SYNC.DEFER_BLOCKING 0x0 ;  /* 0x0000000000007b1d */ /* 0x000fec0000010000 */
[----:B------:R-:W-:Y:S04]  /*0480*/  STS [R17], R24 ;  /* 0x0000001811007388 */ /* 0x000fe80000000800 */
[----:B------:R1:W-:Y:S04]  /*0490*/  STS [R44+0x4], R25 ;  /* 0x000004192c007388 */ /* 0x0003e80000000800 */
[----:B------:R-:W-:Y:S04]  /*04a0*/  STS [R44+0x8], R26 ;  /* 0x0000081a2c007388 */ /* 0x000fe80000000800 */
[----:B------:R2:W-:Y:S01]  /*04b0*/  STS [R44+0xc], R27 ;  /* 0x00000c1b2c007388 */ /* 0x0005e20000000800 */
[----:B-1----:R-:W1:Y:S08]  /*04c0*/  LDC.64 R24, c[0x0][0x228] ;  /* 0x00008a00ff187b82 */ /* 0x002e700000000a00 */
[----:B------:R-:W-:Y:S08]  /*04d0*/  BAR.SYNC.DEFER_BLOCKING 0x0 ;  /* 0x0000000000007b1d */ /* 0x000ff00000010000 */
[----:B--2---:R-:W2:Y:S01]  /*04e0*/  LDC.64 R26, c[0x0][0x218] ;  /* 0x00008600ff1a7b82 */ /* 0x004ea20000000a00 */
[----:B------:R-:W0:Y:S04]  /*04f0*/  LDS R12, [R18] ;  /* 0x00000000120c7984 */ /* 0x000e280000000800 */
[----:B------:R-:W0:Y:S04]  /*0500*/  LDS R22, [R18+0x404] ;  /* 0x0004040012167984 */ /* 0x000e280000000800 */
[----:B------:R-:W0:Y:S04]  /*0510*/  LDS R36, [R18+0x808] ;  /* 0x0008080012247984 */ /* 0x000e280000000800 */
[----:B------:R-:W0:Y:S01]  /*0520*/  LDS R16, [R18+0xc0c] ;  /* 0x000c0c0012107984 */ /* 0x000e220000000800 */
[----:B------:R-:W-:Y:S06]  /*0530*/  BAR.SYNC.DEFER_BLOCKING 0x0 ;  /* 0x0000000000007b1d */ /* 0x000fec0000010000 */
[----:B---3--:R-:W-:Y:S04]  /*0540*/  STS [R17], R4 ;  /* 0x0000000411007388 */ /* 0x008fe80000000800 */
[----:B------:R-:W-:Y:S04]  /*0550*/  STS [R44+0x4], R5 ;  /* 0x000004052c007388 */ /* 0x000fe80000000800 */
[----:B------:R-:W-:Y:S04]  /*0560*/  STS [R44+0x8], R6 ;  /* 0x000008062c007388 */ /* 0x000fe80000000800 */
[----:B------:R3:W-:Y:S01]  /*0570*/  STS [R44+0xc], R7 ;  /* 0x00000c072c007388 */ /* 0x0007e20000000800 */
[----:B------:R-:W-:Y:S06]  /*0580*/  BAR.SYNC.DEFER_BLOCKING 0x0 ;  /* 0x0000000000007b1d */ /* 0x000fec0000010000 */
[----:B------:R-:W4:Y:S01]  /*0590*/  @!P0 LDG.E.EL R13, desc[UR8][R42.64] ;  /* 0x000000082a0d8981 */ /* 0x000f22000c2e1900 */
[----:B------:R-:W-:Y:S01]  /*05a0*/  MOV R15, RZ ;  /* 0x000000ff000f7202 */ /* 0x000fe20000000f00 */
[----:B--2---:R-:W-:Y:S01]  /*05b0*/  IMAD.WIDE R26, R11, 0x4, R26 ;  /* 0x000000040b1a7825 */ /* 0x004fe200078e021a */
[----:B---3--:R-:W-:Y:S01]  /*05c0*/  HFMA2.MMA R44, -RZ, RZ, 0, 0 ;  /* 0x00000000ff2c7435 */ /* 0x008fe200000001ff */
[----:B------:R-:W-:-:S03]  /*05d0*/  MOV R19, RZ ;  /* 0x000000ff00137202 */ /* 0x000fc60000000f00 */
[----:B------:R2:W3:Y:S01]  /*05e0*/  @!P0 LDG.E.EL R15, desc[UR8][R26.64] ;  /* 0x000000081a0f8981 */ /* 0x0004e2000c2e1900 */
[----:B-1----:R-:W-:-:S04]  /*05f0*/  IMAD.WIDE R4, R11, 0x4, R24 ;  /* 0x000000040b047825 */ /* 0x002fc800078e0218 */
[----:B0-----:R-:W-:Y:S01]  /*0600*/  IMAD.WIDE R8, R11, 0x4, R8 ;  /* 0x000000040b087825 */ /* 0x001fe200078e0208 */
[----:B------:R0:W5:Y:S04]  /*0610*/  @!P0 LDG.E.EL R44, desc[UR8][R4.64] ;  /* 0x00000008042c8981 */ /* 0x000168000c2e1900 */
[----:B------:R-:W5:Y:S01]  /*0620*/  @!P0 LDG.E.EL R19, desc[UR8][R8.64] ;  /* 0x0000000808138981 */ /* 0x000f62000c2e1900 */
[----:B--2---:R-:W-:Y:S01]  /*0630*/  HFMA2.MMA R26, -RZ, RZ, 1.625, 0 ;  /* 0x3e800000ff1a7435 */ /* 0x004fe200000001ff */
[----:B------:R-:W-:Y:S01]  /*0640*/  MOV R23, 0x3d39bf78 ;  /* 0x3d39bf7800177802 */ /* 0x000fe20000000f00 */
[----:B------:R-:W-:Y:S01]  /*0650*/  BSSY B0, `(.L_x_0) ;  /* 0x00000b6000007945 */ /* 0x000fe20003800000 */
[----:B----4-:R-:W-:-:S04]  /*0660*/  FADD R13, R13, 9.9999997473787516356e-06 ;  /* 0x3727c5ac0d0d7421 */ /* 0x010fc80000000000 */
[----:B------:R-:W1:Y:S01]  /*0670*/  MUFU.SQRT R6, R13 ;  /* 0x0000000d00067308 */ /* 0x000e620000002000 */
[--C-:B---3--:R-:W-:Y:S01]  /*0680*/  FADD R40, R40, -R15.reuse ;  /* 0x8000000f28287221 */ /* 0x108fe20000000000 */
[--C-:B------:R-:W-:Y:S01]  /*0690*/  FADD R38, R38, -R15.reuse ;  /* 0x8000000f26267221 */ /* 0x100fe20000000000 */
[--C-:B-----5:R-:W-:Y:S01]  /*06a0*/  FADD R34, R34, -R15.reuse ;  /* 0x8000000f22227221 */ /* 0x120fe20000000000 */
[--C-:B------:R-:W-:Y:S01]  /*06b0*/  FADD R32, R32, -R15.reuse ;  /* 0x8000000f20207221 */ /* 0x100fe20000000000 */
[--C-:B------:R-:W-:Y:S01]  /*06c0*/  FADD R30, R30, -R15.reuse ;  /* 0x8000000f1e1e7221 */ /* 0x100fe20000000000 */
[--C-:B------:R-:W-:Y:S01]  /*06d0*/  FADD R28, R28, -R15.reuse ;  /* 0x8000000f1c1c7221 */ /* 0x100fe20000000000 */
[----:B------:R-:W-:Y:S01]  /*06e0*/  FADD R10, R10, -R15 ;  /* 0x8000000f0a0a7221 */ /* 0x000fe20000000000 */
[C---:B-1----:R-:W-:Y:S02]  /*06f0*/  FSETP.GT.AND P0, PT, R6.reuse, 8.50705917302346158658e+37, PT ;  /* 0x7e8000000600780b */ /* 0x042fe40003f04000 */
[----:B------:R-:W-:-:S02]  /*0700*/  FSETP.GEU.AND P1, PT, R6, 1.175494350822287508e-38, PT ;  /* 0x008000000600780b */ /* 0x000fc40003f2e000 */
[----:B------:R-:W-:-:S09]  /*0710*/  FSEL R14, R26, 1, P0 ;  /* 0x3f8000001a0e7808 */ /* 0x000fd20000000000 */
[----:B------:R-:W-:Y:S02]  /*0720*/  @P0 FMUL R6, R6, 0.25 ;  /* 0x3e80000006060820 */ /* 0x000fe40000400000 */
[----:B------:R-:W-:Y:S02]  /*0730*/  @!P1 FMUL R14, R14, 16777216 ;  /* 0x4b8000000e0e9820 */ /* 0x000fe40000400000 */
[----:B------:R-:W-:-:S04]  /*0740*/  @!P1 FMUL R6, R6, 16777216 ;  /* 0x4b80000006069820 */ /* 0x000fc80000400000 */
[----:B------:R-:W1:Y:S02]  /*0750*/  MUFU.RCP R43, R6 ;  /* 0x00000006002b7308 */ /* 0x000e640000001000 */
[----:B-1----:R-:W-:-:S04]  /*0760*/  FMUL R43, R43, R14 ;  /* 0x0000000e2b2b7220 */ /* 0x002fc80000400000 */
[-C--:B0-----:R-:W-:Y:S01]  /*0770*/  FMUL R4, R40, R43.reuse ;  /* 0x0000002b28047220 */ /* 0x081fe20000400000 */
[-C--:B------:R-:W-:Y:S01]  /*0780*/  FMUL R38, R38, R43.reuse ;  /* 0x0000002b26267220 */ /* 0x080fe20000400000 */
[-C--:B------:R-:W-:Y:S01]  /*0790*/  FMUL R6, R34, R43.reuse ;  /* 0x0000002b22067220 */ /* 0x080fe20000400000 */
[-C--:B------:R-:W-:Y:S01]  /*07a0*/  FMUL R32, R32, R43.reuse ;  /* 0x0000002b20207220 */ /* 0x080fe20000400000 */
[-CC-:B------:R-:W-:Y:S01]  /*07b0*/  FFMA R4, R4, R44.reuse, R19.reuse ;  /* 0x0000002c04047223 */ /* 0x180fe20000000013 */
[-CC-:B------:R-:W-:Y:S01]  /*07c0*/  FFMA R5, R38, R44.reuse, R19.reuse ;  /* 0x0000002c26057223 */ /* 0x180fe20000000013 */
[----:B------:R-:W-:Y:S01]  /*07d0*/  FFMA R6, R6, R44, R19 ;  /* 0x0000002c06067223 */ /* 0x000fe20000000013 */
[----:B------:R-:W-:Y:S01]  /*07e0*/  FMUL R30, R30, R43 ;  /* 0x0000002b1e1e7220 */ /* 0x000fe20000400000 */
[----:B------:R-:W-:Y:S01]  /*07f0*/  FMUL R7, R4, 1.4426950216293334961 ;  /* 0x3fb8aa3b04077820 */ /* 0x000fe20000400000 */
[----:B------:R-:W-:Y:S01]  /*0800*/  FMUL R8, R5, 1.4426950216293334961 ;  /* 0x3fb8aa3b05087820 */ /* 0x000fe20000400000 */
[----:B------:R-:W-:Y:S01]  /*0810*/  FMUL R9, R6, 1.4426950216293334961 ;  /* 0x3fb8aa3b06097820 */ /* 0x000fe20000400000 */
[----:B------:R-:W-:-:S02]  /*0820*/  FMUL R10, R43, R10 ;  /* 0x0000000a2b0a7220 */ /* 0x000fc40000400000 */
[----:B------:R-:W-:Y:S02]  /*0830*/  FSETP.GEU.AND P0, PT, R7, -126, PT ;  /* 0xc2fc00000700780b */ /* 0x000fe40003f0e000 */
[----:B------:R-:W-:Y:S01]  /*0840*/  FSETP.GEU.AND P1, PT, R8, -126, PT ;  /* 0xc2fc00000800780b */ /* 0x000fe20003f2e000 */
[----:B------:R-:W-:Y:S01]  /*0850*/  FFMA R10, R10, R44, R19 ;  /* 0x0000002c0a0a7223 */ /* 0x000fe20000000013 */
[----:B------:R-:W-:-:S09]  /*0860*/  FSETP.GEU.AND P2, PT, R9, -126, PT ;  /* 0xc2fc00000900780b */ /* 0x000fd20003f4e000 */
[----:B------:R-:W-:Y:S02]  /*0870*/  @!P0 FMUL R7, R7, 0.5 ;  /* 0x3f00000007078820 */ /* 0x000fe40000400000 */
[----:B------:R-:W-:Y:S02]  /*0880*/  @!P1 FMUL R8, R8, 0.5 ;  /* 0x3f00000008089820 */ /* 0x000fe40000400000 */
[----:B------:R0:W1:Y:S01]  /*0890*/  MUFU.EX2 R11, R7 ;  /* 0x00000007000b7308 */ /* 0x0000620000000800 */
[----:B------:R-:W-:-:S07]  /*08a0*/  @!P2 FMUL R9, R9, 0.5 ;  /* 0x3f0000000909a820 */ /* 0x000fce0000400000 */
[----:B------:R-:W2:Y:S01]  /*08b0*/  MUFU.EX2 R25, R8 ;  /* 0x0000000800197308 */ /* 0x000ea20000000800 */
[----:B0-----:R-:W-:Y:S01]  /*08c0*/  FFMA R7, R32, R44, R19 ;  /* 0x0000002c20077223 */ /* 0x001fe20000000013 */
[----:B------:R-:W-:-:S03]  /*08d0*/  FMUL R32, R28, R43 ;  /* 0x0000002b1c207220 */ /* 0x000fc60000400000 */
[----:B------:R-:W-:Y:S01]  /*08e0*/  FMUL R37, R7, 1.4426950216293334961 ;  /* 0x3fb8aa3b07257820 */ /* 0x000fe20000400000 */
[----:B-1----:R-:W-:Y:S02]  /*08f0*/  @!P0 FMUL R11, R11, R11 ;  /* 0x0000000b0b0b8220 */ /* 0x002fe40000400000 */
[----:B------:R-:W0:Y:S02]  /*0900*/  MUFU.EX2 R38, R9 ;  /* 0x0000000900267308 */ /* 0x000e240000000800 */
[----:B------:R-:W-:Y:S01]  /*0910*/  FSETP.GEU.AND P0, PT, R37, -126, PT ;  /* 0xc2fc00002500780b */ /* 0x000fe20003f0e000 */
[----:B------:R-:W-:Y:S01]  /*0920*/  FADD.FTZ.RZ R13, R11, 1 ;  /* 0x3f8000000b0d7421 */ /* 0x000fe2000001c000 */
[----:B--2---:R-:W-:-:S04]  /*0930*/  @!P1 FMUL R25, R25, R25 ;  /* 0x0000001919199220 */ /* 0x004fc80000400000 */
[----:B------:R-:W-:Y:S01]  /*0940*/  IADD3 R13, R13, -0x3f400000, RZ ;  /* 0xc0c000000d0d7810 */ /* 0x000fe20007ffe0ff */
[----:B------:R-:W-:-:S03]  /*0950*/  FADD.FTZ.RZ R8, R25, 1 ;  /* 0x3f80000019087421 */ /* 0x000fc6000001c000 */
[----:B------:R-:W-:Y:S01]  /*0960*/  LOP3.LUT R13, R13, 0xff800000, RZ, 0xc0, !PT ;  /* 0xff8000000d0d7812 */ /* 0x000fe200078ec0ff */
[----:B0-----:R-:W-:-:S03]  /*0970*/  @!P2 FMUL R38, R38, R38 ;  /* 0x000000262626a220 */ /* 0x001fc60000400000 */
[----:B------:R-:W-:Y:S01]  /*0980*/  IADD3 R17, -R13, 0x40800000, RZ ;  /* 0x408000000d117810 */ /* 0x000fe20007ffe1ff */
[----:B------:R-:W-:Y:S01]  /*0990*/  @!P0 FMUL R37, R37, 0.5 ;  /* 0x3f00000025258820 */ /* 0x000fe20000400000 */
[----:B------:R-:W-:Y:S02]  /*09a0*/  IADD3 R14, R11, -R13, RZ ;  /* 0x8000000d0b0e7210 */ /* 0x000fe40007ffe0ff */
[----:B------:R-:W-:Y:S01]  /*09b0*/  IADD3 R8, R8, -0x3f400000, RZ ;  /* 0xc0c0000008087810 */ /* 0x000fe20007ffe0ff */
[----:B------:R-:W-:Y:S01]  /*09c0*/  FFMA.FTZ R17, R17, R26, -1 ;  /* 0xbf80000011117423 */ /* 0x000fe2000001001a */
[----:B------:R-:W-:Y:S01]  /*09d0*/  I2FP.F32.S32 R13, R13 ;  /* 0x0000000d000d7245 */ /* 0x000fe20000201400 */
[----:B------:R-:W0:Y:S01]  /*09e0*/  MUFU.EX2 R37, R37 ;  /* 0x0000002500257308 */ /* 0x000e220000000800 */
[----:B------:R-:W-:Y:S01]  /*09f0*/  LOP3.LUT R42, R8, 0xff800000, RZ, 0xc0, !PT ;  /* 0xff800000082a7812 */ /* 0x000fe200078ec0ff */
[----:B------:R-:W-:Y:S01]  /*0a00*/  FADD R14, R14, R17 ;  /* 0x000000110e0e7221 */ /* 0x000fe20000000000 */
[----:B------:R-:W-:Y:S01]  /*0a10*/  FADD.FTZ.RZ R17, R38, 1 ;  /* 0x3f80000026117421 */ /* 0x000fe2000001c000 */
[----:B------:R-:W-:Y:S01]  /*0a20*/  FFMA R8, R30, R44, R19 ;  /* 0x0000002c1e087223 */ /* 0x000fe20000000013 */
[----:B------:R-:W-:-:S02]  /*0a30*/  IADD3 R9, -R42, 0x40800000, RZ ;  /* 0x408000002a097810 */ /* 0x000fc40007ffe1ff */
[----:B------:R-:W-:Y:S01]  /*0a40*/  IADD3 R40, R25, -R42, RZ ;  /* 0x8000002a19287210 */ /* 0x000fe20007ffe0ff */
[----:B------:R-:W-:Y:S01]  /*0a50*/  FMUL R27, R8, 1.4426950216293334961 ;  /* 0x3fb8aa3b081b7820 */ /* 0x000fe20000400000 */
[----:B------:R-:W-:Y:S01]  /*0a60*/  IADD3 R35, R17, -0x3f400000, RZ ;  /* 0xc0c0000011237810 */ /* 0x000fe20007ffe0ff */
[----:B------:R-:W-:Y:S01]  /*0a70*/  FFMA.FTZ R17, R9, R26, -1 ;  /* 0xbf80000009117423 */ /* 0x000fe2000001001a */
[----:B------:R-:W-:Y:S02]  /*0a80*/  FFMA.FTZ R9, R14, -R23, 0.10546888411045074463 ;  /* 0x3dd800120e097423 */ /* 0x000fe40000010817 */
[----:B------:R-:W-:Y:S01]  /*0a90*/  LOP3.LUT R35, R35, 0xff800000, RZ, 0xc0, !PT ;  /* 0xff80000023237812 */ /* 0x000fe200078ec0ff */
[----:B------:R-:W-:Y:S01]  /*0aa0*/  FADD R40, R40, R17 ;  /* 0x0000001128287221 */ /* 0x000fe20000000000 */
[C---:B------:R-:W-:Y:S01]  /*0ab0*/  FFMA.FTZ R9, R14.reuse, R9, -0.13229703903198242188 ;  /* 0xbe0778e00e097423 */ /* 0x040fe20000010009 */
[----:B------:R-:W-:Y:S01]  /*0ac0*/  FSETP.GEU.AND P1, PT, R27, -126, PT ;  /* 0xc2fc00001b00780b */ /* 0x000fe20003f2e000 */
[----:B0-----:R-:W-:Y:S01]  /*0ad0*/  @!P0 FMUL R37, R37, R37 ;  /* 0x0000002525258220 */ /* 0x001fe20000400000 */
[----:B------:R-:W-:Y:S01]  /*0ae0*/  IADD3 R17, -R35, 0x40800000, RZ ;  /* 0x4080000023117810 */ /* 0x000fe20007ffe1ff */
[----:B------:R-:W-:Y:S01]  /*0af0*/  FFMA.FTZ R9, R14, R9, 0.14491446316242218018 ;  /* 0x3e1464750e097423 */ /* 0x000fe20000010009 */
[----:B------:R-:W-:Y:S01]  /*0b00*/  IADD3 R24, R38, -R35, RZ ;  /* 0x8000002326187210 */ /* 0x000fe20007ffe0ff */
[----:B------:R-:W-:-:S02]  /*0b10*/  FADD.FTZ.RZ R29, R37, 1 ;  /* 0x3f800000251d7421 */ /* 0x000fc4000001c000 */
[----:B------:R-:W-:Y:S01]  /*0b20*/  FFMA.FTZ R21, R17, R26, -1 ;  /* 0xbf80000011157423 */ /* 0x000fe2000001001a */
[----:B------:R-:W-:Y:S01]  /*0b30*/  FFMA.FTZ R17, R40, -R23, 0.10546888411045074463 ;  /* 0x3dd8001228117423 */ /* 0x000fe20000010817 */
[----:B------:R-:W-:Y:S01]  /*0b40*/  FFMA.FTZ R9, R14, R9, -0.16641564667224884033 ;  /* 0xbe2a68dd0e097423 */ /* 0x000fe20000010009 */
[----:B------:R-:W-:Y:S01]  /*0b50*/  IADD3 R29, R29, -0x3f400000, RZ ;  /* 0xc0c000001d1d7810 */ /* 0x000fe20007ffe0ff */
[----:B------:R-:W-:Y:S01]  /*0b60*/  FADD R24, R24, R21 ;  /* 0x0000001518187221 */ /* 0x000fe20000000000 */
[----:B------:R-:W-:Y:S01]  /*0b70*/  FFMA.FTZ R17, R40, R17, -0.13229703903198242188 ;  /* 0xbe0778e028117423 */ /* 0x000fe20000010011 */
[----:B------:R-:W-:Y:S01]  /*0b80*/  FFMA.FTZ R9, R14, R9, 0.19988867640495300293 ;  /* 0x3e4caf9e0e097423 */ /* 0x000fe20000010009 */
[----:B------:R-:W-:Y:S01]  /*0b90*/  @!P1 FMUL R27, R27, 0.5 ;  /* 0x3f0000001b1b9820 */ /* 0x000fe20000400000 */
[----:B------:R-:W-:Y:S01]  /*0ba0*/  LOP3.LUT R30, R29, 0xff800000, RZ, 0xc0, !PT ;  /* 0xff8000001d1e7812 */ /* 0x000fe200078ec0ff */
[----:B------:R-:W-:Y:S01]  /*0bb0*/  FFMA.FTZ R17, R40, R17, 0.14491446316242218018 ;  /* 0x3e14647528117423 */ /* 0x000fe20000010011 */
[----:B------:R-:W-:-:S02]  /*0bc0*/  FFMA.FTZ R9, R14, R9, -0.25000196695327758789 ;  /* 0xbe8000420e097423 */ /* 0x000fc40000010009 */
[----:B------:R-:W-:Y:S01]  /*0bd0*/  IADD3 R31, -R30, 0x40800000, RZ ;  /* 0x408000001e1f7810 */ /* 0x000fe20007ffe1ff */
[----:B------:R-:W-:Y:S01]  /*0be0*/  FFMA.FTZ R17, R40, R17, -0.16641564667224884033 ;  /* 0xbe2a68dd28117423 */ /* 0x000fe20000010011 */
[----:B------:R-:W-:Y:S01]  /*0bf0*/  FFMA.FTZ R9, R14, R9, 0.33333510160446166992 ;  /* 0x3eaaaae60e097423 */ /* 0x000fe20000010009 */
[----:B------:R-:W0:Y:S01]  /*0c00*/  MUFU.EX2 R27, R27 ;  /* 0x0000001b001b7308 */ /* 0x000e220000000800 */
[----:B------:R-:W-:Y:S01]  /*0c10*/  IADD3 R28, R37, -R30, RZ ;  /* 0x8000001e251c7210 */ /* 0x000fe20007ffe0ff */
[----:B------:R-:W-:Y:S01]  /*0c20*/  FFMA.FTZ R21, R40, R17, 0.19988867640495300293 ;  /* 0x3e4caf9e28157423 */ /* 0x000fe20000010011 */
[----:B------:R-:W-:Y:S01]  /*0c30*/  FFMA.FTZ R17, R14, R9, -0.5 ;  /* 0xbf0000000e117423 */ /* 0x000fe20000010009 */
[----:B------:R-:W-:Y:S01]  /*0c40*/  FFMA R9, R32, R44, R19 ;  /* 0x0000002c20097223 */ /* 0x000fe20000000013 */
[----:B------:R-:W-:Y:S01]  /*0c50*/  FFMA.FTZ R31, R31, R26, -1 ;  /* 0xbf8000001f1f7423 */ /* 0x000fe2000001001a */
[----:B------:R-:W-:Y:S01]  /*0c60*/  FFMA.FTZ R29, R40, R21, -0.25000196695327758789 ;  /* 0xbe800042281d7423 */ /* 0x000fe20000010015 */
[----:B------:R-:W-:Y:S01]  /*0c70*/  FMUL R21, R14, R17 ;  /* 0x000000110e157220 */ /* 0x000fe20000400000 */
[----:B------:R-:W-:Y:S01]  /*0c80*/  FMUL R17, R9, 1.4426950216293334961 ;  /* 0x3fb8aa3b09117820 */ /* 0x000fe20000400000 */
[----:B------:R-:W-:Y:S01]  /*0c90*/  FADD R28, R28, R31 ;  /* 0x0000001f1c1c7221 */ /* 0x000fe20000000000 */
[----:B------:R-:W-:Y:S01]  /*0ca0*/  FFMA.FTZ R29, R40, R29, 0.33333510160446166992 ;  /* 0x3eaaaae6281d7423 */ /* 0x000fe2000001001d */
[----:B------:R-:W-:Y:S01]  /*0cb0*/  FFMA.FTZ R31, R24, -R23, 0.10546888411045074463 ;  /* 0x3dd80012181f7423 */ /* 0x000fe20000010817 */
[----:B------:R-:W-:Y:S01]  /*0cc0*/  FFMA.FTZ R21, R14, R21, R14 ;  /* 0x000000150e157223 */ /* 0x000fe2000001000e */
[----:B------:R-:W-:Y:S01]  /*0cd0*/  FSETP.GEU.AND P0, PT, R17, -126, PT ;  /* 0xc2fc00001100780b */ /* 0x000fe20003f0e000 */
[----:B------:R-:W-:Y:S01]  /*0ce0*/  FFMA.FTZ R29, R40, R29, -0.5 ;  /* 0xbf000000281d7423 */ /* 0x000fe2000001001d */
[----:B0-----:R-:W-:Y:S01]  /*0cf0*/  @!P1 FMUL R27, R27, R27 ;  /* 0x0000001b1b1b9220 */ /* 0x001fe20000400000 */
[----:B------:R-:W-:-:S02]  /*0d00*/  FFMA.FTZ R31, R24, R31, -0.13229703903198242188 ;  /* 0xbe0778e0181f7423 */ /* 0x000fc4000001001f */
[----:B------:R-:W-:Y:S01]  /*0d10*/  FMUL R29, R40, R29 ;  /* 0x0000001d281d7220 */ /* 0x000fe20000400000 */
[----:B------:R-:W-:Y:S01]  /*0d20*/  FADD.FTZ.RZ R14, R27, 1 ;  /* 0x3f8000001b0e7421 */ /* 0x000fe2000001c000 */
[----:B------:R-:W-:Y:S02]  /*0d30*/  FFMA.FTZ R31, R24, R31, 0.14491446316242218018 ;  /* 0x3e146475181f7423 */ /* 0x000fe4000001001f */
[----:B------:R-:W-:Y:S01]  /*0d40*/  FFMA.FTZ R40, R40, R29, R40 ;  /* 0x0000001d28287223 */ /* 0x000fe20000010028 */
[----:B------:R-:W-:Y:S01]  /*0d50*/  FFMA.FTZ R29, R28, -R23, 0.10546888411045074463 ;  /* 0x3dd800121c1d7423 */ /* 0x000fe20000010817 */
[----:B------:R-:W-:Y:S01]  /*0d60*/  IADD3 R14, R14, -0x3f400000, RZ ;  /* 0xc0c000000e0e7810 */ /* 0x000fe20007ffe0ff */
[----:B------:R-:W-:Y:S01]  /*0d70*/  FFMA.FTZ R31, R24, R31, -0.16641564667224884033 ;  /* 0xbe2a68dd181f7423 */ /* 0x000fe2000001001f */
[----:B------:R-:W-:Y:S01]  /*0d80*/  @!P0 FMUL R17, R17, 0.5 ;  /* 0x3f00000011118820 */ /* 0x000fe20000400000 */
[----:B------:R-:W-:Y:S01]  /*0d90*/  FFMA.FTZ R29, R28, R29, -0.13229703903198242188 ;  /* 0xbe0778e01c1d7423 */ /* 0x000fe2000001001d */
[----:B------:R-:W-:Y:S01]  /*0da0*/  LOP3.LUT R34, R14, 0xff800000, RZ, 0xc0, !PT ;  /* 0xff8000000e227812 */ /* 0x000fe200078ec0ff */
[----:B------:R-:W-:Y:S01]  /*0db0*/  FFMA.FTZ R31, R24, R31, 0.19988867640495300293 ;  /* 0x3e4caf9e181f7423 */ /* 0x000fe2000001001f */
[----:B------:R-:W0:Y:S01]  /*0dc0*/  MUFU.EX2 R14, R17 ;  /* 0x00000011000e7308 */ /* 0x000e220000000800 */
[----:B------:R-:W-:Y:S01]  /*0dd0*/  FFMA.FTZ R29, R28, R29, 0.14491446316242218018 ;  /* 0x3e1464751c1d7423 */ /* 0x000fe2000001001d */
[----:B------:R-:W-:Y:S01]  /*0de0*/  IADD3 R33, -R34, 0x40800000, RZ ;  /* 0x4080000022217810 */ /* 0x000fe20007ffe1ff */
[----:B------:R-:W-:Y:S01]  /*0df0*/  FFMA.FTZ R31, R24, R31, -0.25000196695327758789 ;  /* 0xbe800042181f7423 */ /* 0x000fe2000001001f */
[----:B------:R-:W-:Y:S01]  /*0e00*/  IADD3 R32, R27, -R34, RZ ;  /* 0x800000221b207210 */ /* 0x000fe20007ffe0ff */
[----:B------:R-:W-:-:S02]  /*0e10*/  FFMA.FTZ R29, R28, R29, -0.16641564667224884033 ;  /* 0xbe2a68dd1c1d7423 */ /* 0x000fc4000001001d */
[----:B------:R-:W-:Y:S01]  /*0e20*/  FFMA.FTZ R31, R24, R31, 0.33333510160446166992 ;  /* 0x3eaaaae6181f7423 */ /* 0x000fe2000001001f */
[----:B------:R-:W-:Y:S01]  /*0e30*/  FFMA.FTZ R39, R33, R26, -1 ;  /* 0xbf80000021277423 */ /* 0x000fe2000001001a */
[----:B------:R-:W-:Y:S02]  /*0e40*/  FFMA.FTZ R29, R28, R29, 0.19988867640495300293 ;  /* 0x3e4caf9e1c1d7423 */ /* 0x000fe4000001001d */
[----:B------:R-:W-:Y:S01]  /*0e50*/  FFMA.FTZ R31, R24, R31, -0.5 ;  /* 0xbf000000181f7423 */ /* 0x000fe2000001001f */
[----:B------:R-:W-:Y:S01]  /*0e60*/  FADD R32, R32, R39 ;  /* 0x0000002720207221 */ /* 0x000fe20000000000 */
[----:B------:R-:W-:Y:S02]  /*0e70*/  FFMA.FTZ R33, R28, R29, -0.25000196695327758789 ;  /* 0xbe8000421c217423 */ /* 0x000fe4000001001d */
[----:B------:R-:W-:Y:S01]  /*0e80*/  FMUL R29, R24, R31 ;  /* 0x0000001f181d7220 */ /* 0x000fe20000400000 */
[----:B0-----:R-:W-:Y:S01]  /*0e90*/  @!P0 FMUL R14, R14, R14 ;  /* 0x0000000e0e0e8220 */ /* 0x001fe20000400000 */
[----:B------:R-:W-:Y:S01]  /*0ea0*/  FFMA.FTZ R33, R28, R33, 0.33333510160446166992 ;  /* 0x3eaaaae61c217423 */ /* 0x000fe20000010021 */
[----:B------:R-:W-:Y:S01]  /*0eb0*/  FFMA.FTZ R31, R32, -R23, 0.10546888411045074463 ;  /* 0x3dd80012201f7423 */ /* 0x000fe20000010817 */
[----:B------:R-:W-:Y:S01]  /*0ec0*/  FFMA.FTZ R29, R24, R29, R24 ;  /* 0x0000001d181d7223 */ /* 0x000fe20000010018 */
[----:B------:R-:W-:Y:S01]  /*0ed0*/  FADD.FTZ.RZ R24, R14, 1 ;  /* 0x3f8000000e187421 */ /* 0x000fe2000001c000 */
[----:B------:R-:W-:Y:S01]  /*0ee0*/  FFMA.FTZ R33, R28, R33, -0.5 ;  /* 0xbf0000001c217423 */ /* 0x000fe20000010021 */
[----:B------:R-:W-:-:S03]  /*0ef0*/  FFMA.FTZ R31, R32, R31, -0.13229703903198242188 ;  /* 0xbe0778e0201f7423 */ /* 0x000fc6000001001f */
[----:B------:R-:W-:Y:S01]  /*0f00*/  IADD3 R24, R24, -0x3f400000, RZ ;  /* 0xc0c0000018187810 */ /* 0x000fe20007ffe0ff */
[----:B------:R-:W-:Y:S01]  /*0f10*/  FMUL R17, R28, R33 ;  /* 0x000000211c117220 */ /* 0x000fe20000400000 */
[----:B------:R-:W-:Y:S02]  /*0f20*/  FFMA.FTZ R31, R32, R31, 0.14491446316242218018 ;  /* 0x3e146475201f7423 */ /* 0x000fe4000001001f */
[----:B------:R-:W-:Y:S01]  /*0f30*/  LOP3.LUT R39, R24, 0xff800000, RZ, 0xc0, !PT ;  /* 0xff80000018277812 */ /* 0x000fe200078ec0ff */
[----:B------:R-:W-:Y:S01]  /*0f40*/  FFMA.FTZ R17, R28, R17, R28 ;  /* 0x000000111c117223 */ /* 0x000fe2000001001c */
[C---:B------:R-:W-:Y:S02]  /*0f50*/  FFMA.FTZ R31, R32.reuse, R31, -0.16641564667224884033 ;  /* 0xbe2a68dd201f7423 */ /* 0x040fe4000001001f */
[----:B------:R-:W-:Y:S02]  /*0f60*/  IADD3 R33, -R39, 0x40800000, RZ ;  /* 0x4080000027217810 */ /* 0x000fe40007ffe1ff */
[----:B------:R-:W-:Y:S01]  /*0f70*/  IADD3 R28, R14, -R39, RZ ;  /* 0x800000270e1c7210 */ /* 0x000fe20007ffe0ff */
[----:B------:R-:W-:-:S02]  /*0f80*/  FFMA.FTZ R31, R32, R31, 0.19988867640495300293 ;  /* 0x3e4caf9e201f7423 */ /* 0x000fc4000001001f */
[----:B------:R-:W-:Y:S02]  /*0f90*/  FFMA.FTZ R33, R33, R26, -1 ;  /* 0xbf80000021217423 */ /* 0x000fe4000001001a */
[----:B------:R-:W-:Y:S02]  /*0fa0*/  FFMA.FTZ R31, R32, R31, -0.25000196695327758789 ;  /* 0xbe800042201f7423 */ /* 0x000fe4000001001f */
[----:B------:R-:W-:Y:S01]  /*0fb0*/  FADD R28, R28, R33 ;  /* 0x000000211c1c7221 */ /* 0x000fe20000000000 */
[----:B------:R-:W-:Y:S01]  /*0fc0*/  FMUL R33, R10, 1.4426950216293334961 ;  /* 0x3fb8aa3b0a217820 */ /* 0x000fe20000400000 */
[----:B------:R-:W-:Y:S02]  /*0fd0*/  FFMA.FTZ R31, R32, R31, 0.33333510160446166992 ;  /* 0x3eaaaae6201f7423 */ /* 0x000fe4000001001f */
[----:B------:R-:W-:Y:S02]  /*0fe0*/  FFMA.FTZ R41, R28, -R23, 0.10546888411045074463 ;  /* 0x3dd800121c297423 */ /* 0x000fe40000010817 */
[----:B------:R-:W-:Y:S01]  /*0ff0*/  FSETP.GEU.AND P0, PT, R33, -126, PT ;  /* 0xc2fc00002100780b */ /* 0x000fe20003f0e000 */
[----:B------:R-:W-:Y:S01]  /*1000*/  FFMA.FTZ R31, R32, R31, -0.5 ;  /* 0xbf000000201f7423 */ /* 0x000fe2000001001f */
[----:B------:R-:W-:-:S03]  /*1010*/  FFMA.FTZ R41, R28, R41, -0.13229703903198242188 ;  /* 0xbe0778e01c297423 */ /* 0x000fc60000010029 */
[----:B------:R-:W-:Y:S01]  /*1020*/  FMUL R31, R32, R31 ;  /* 0x0000001f201f7220 */ /* 0x000fe20000400000 */
[----:B------:R-:W-:-:S03]  /*1030*/  FFMA.FTZ R41, R28, R41, 0.14491446316242218018 ;  /* 0x3e1464751c297423 */ /* 0x000fc60000010029 */
[----:B------:R-:W-:Y:S01]  /*1040*/  FFMA.FTZ R31, R32, R31, R32 ;  /* 0x0000001f201f7223 */ /* 0x000fe20000010020 */
[----:B------:R-:W-:-:S03]  /*1050*/  FFMA.FTZ R41, R28, R41, -0.16641564667224884033 ;  /* 0xbe2a68dd1c297423 */ /* 0x000fc60000010029 */
[----:B------:R-:W-:Y:S01]  /*1060*/  @!P0 FMUL R33, R33, 0.5 ;  /* 0x3f00000021218820 */ /* 0x000fe20000400000 */
[----:B------:R-:W-:-:S03]  /*1070*/  FFMA.FTZ R41, R28, R41, 0.19988867640495300293 ;  /* 0x3e4caf9e1c297423 */ /* 0x000fc60000010029 */
[----:B------:R-:W0:Y:S01]  /*1080*/  MUFU.EX2 R24, R33 ;  /* 0x0000002100187308 */ /* 0x000e220000000800 */
[----:B------:R-:W-:-:S04]  /*1090*/  FFMA.FTZ R41, R28, R41, -0.25000196695327758789 ;  /* 0xbe8000421c297423 */ /* 0x000fc80000010029 */
[----:B------:R-:W-:-:S04]  /*10a0*/  FFMA.FTZ R41, R28, R41, 0.33333510160446166992 ;  /* 0x3eaaaae61c297423 */ /* 0x000fc80000010029 */
[----:B------:R-:W-:-:S04]  /*10b0*/  FFMA.FTZ R41, R28, R41, -0.5 ;  /* 0xbf0000001c297423 */ /* 0x000fc80000010029 */
[----:B------:R-:W-:Y:S01]  /*10c0*/  FMUL R41, R28, R41 ;  /* 0x000000291c297220 */ /* 0x000fe20000400000 */
[----:B0-----:R-:W-:Y:S01]  /*10d0*/  @!P0 FMUL R24, R24, R24 ;  /* 0x0000001818188220 */ /* 0x001fe20000400000 */
[----:B------:R-:W-:Y:S02]  /*10e0*/  ISETP.GE.U32.AND P0, PT, R11, 0x7f800000, PT ;  /* 0x7f8000000b00780c */ /* 0x000fe40003f06070 */
[----:B------:R-:W-:Y:S01]  /*10f0*/  FFMA.FTZ R32, R28, R41, R28 ;  /* 0x000000291c207223 */ /* 0x000fe2000001001c */
[----:B------:R-:W-:Y:S01]  /*1100*/  FMUL R28, R13, 1.1920928955078125e-07 ;  /* 0x340000000d1c7820 */ /* 0x000fe20000400000 */
[----:B------:R-:W-:-:S03]  /*1110*/  FADD.FTZ.RZ R41, R24, 1 ;  /* 0x3f80000018297421 */ /* 0x000fc6000001c000 */
[----:B------:R-:W-:Y:S02]  /*1120*/  FFMA.FTZ R21, R28, 0.69314718246459960938, R21 ;  /* 0x3f3172181c157823 */ /* 0x000fe40000010015 */
[----:B------:R-:W-:-:S04]  /*1130*/  IADD3 R13, R41, -0x3f400000, RZ ;  /* 0xc0c00000290d7810 */ /* 0x000fc80007ffe0ff */
[----:B------:R-:W-:Y:S01]  /*1140*/  LOP3.LUT R13, R13, 0xff800000, RZ, 0xc0, !PT ;  /* 0xff8000000d0d7812 */ /* 0x000fe200078ec0ff */
[----:B------:R-:W-:Y:S06]  /*1150*/  @!P0 BRA `(.L_x_1) ;  /* 0x0000000000148947 */ /* 0x000fec0003800000 */
[----:B------:R-:W-:-:S13]  /*1160*/  ISETP.GE.AND P0, PT, R11, -0x407fffff, PT ;  /* 0xbf8000010b00780c */ /* 0x000fda0003f06270 */
[----:B------:R-:W-:-:S05]  /*1170*/  @P0 MOV R28, 0x7f800000 ;  /* 0x7f800000001c0802 */ /* 0x000fca0000000f00 */
[C---:B------:R-:W-:Y:S01]  /*1180*/  @P0 FFMA.FTZ R21, R11.reuse, R28, +INF ;  /* 0x7f8000000b150423 */ /* 0x040fe2000001001c */
[----:B------:R-:W-:-:S04]  /*1190*/  FSETP.NEU.AND P0, PT, R11, RZ, PT ;  /* 0x000000ff0b00720b */ /* 0x000fc80003f0d000 */
[----:B------:R-:W-:-:S09]  /*11a0*/  FSEL R21, R21, -RZ, P0 ;  /* 0x800000ff15157208 */ /* 0x000fd20000000000 */
.L_x_1:
[----:B------:R-:W-:Y:S05]  /*11b0*/  BSYNC B0 ;  /* 0x0000000000007941 */ /* 0x000fea0003800000 */
.L_x_0:
[----:B------:R-:W-:Y:S01]  /*11c0*/  IADD3 R11, -R13, 0x40800000, RZ ;  /* 0x408000000d0b7810 */ /* 0x000fe20007ffe1ff */
[----:B------:R-:W-:Y:S01]  /*11d0*/  FADD R28, R0, -R15 ;  /* 0x8000000f001c7221 */ /* 0x000fe20000000000 */
[----:B------:R-:W-:Y:S01]  /*11e0*/  IADD3 R0, R24, -R13, RZ ;  /* 0x8000000d18007210 */ /* 0x000fe20007ffe0ff */
[----:B------:R-:W-:Y:S01]  /*11f0*/  BSSY B0, `(.L_x_2) ;  /* 0x0000024000007945 */ /* 0x000fe20003800000 */
[----:B------:R-:W-:Y:S01]  /*1200*/  I2FP.F32.S32 R42, R42 ;  /* 0x0000002a002a7245 */ /* 0x000fe20000201400 */
[----:B------:R-:W-:Y:S01]  /*1210*/  FFMA.FTZ R11, R11, R26, -1 ;  /* 0xbf8000000b0b7423 */ /* 0x000fe2000001001a */
[----:B------:R-:W-:Y:S01]  /*1220*/  FMUL R28, R43, R28 ;  /* 0x0000001c2b1c7220 */ /* 0x000fe20000400000 */
[----:B------:R-:W-:Y:S02]  /*1230*/  I2FP.F32.S32 R30, R30 ;  /* 0x0000001e001e7245 */ /* 0x000fe40000201400 */
[----:B------:R-:W-:Y:S01]  /*1240*/  FADD R0, R0, R11 ;  /* 0x0000000b00007221 */ /* 0x000fe20000000000 */
[----:B------:R-:W-:Y:S01]  /*1250*/  FFMA R11, R28, R44, R19 ;  /* 0x0000002c1c0b7223 */ /* 0x000fe20000000013 */
[----:B------:R-:W-:Y:S01]  /*1260*/  FMUL R45, R42, 1.1920928955078125e-07 ;  /* 0x340000002a2d7820 */ /* 0x000fe20000400000 */
[----:B------:R-:W-:Y:S01]  /*1270*/  FMUL R30, R30, 1.1920928955078125e-07 ;  /* 0x340000001e1e7820 */ /* 0x000fe20000400000 */
[----:B------:R-:W-:Y:S01]  /*1280*/  FFMA.FTZ R33, R0, -R23, 0.10546888411045074463 ;  /* 0x3dd8001200217423 */ /* 0x000fe20000010817 */
[----:B------:R-:W-:-:S02]  /*1290*/  FMUL R41, R11, 1.4426950216293334961 ;  /* 0x3fb8aa3b0b297820 */ /* 0x000fc40000400000 */
[----:B------:R-:W-:Y:S01]  /*12a0*/  FFMA.FTZ R30, R30, 0.69314718246459960938, R17 ;  /* 0x3f3172181e1e7823 */ /* 0x000fe20000010011 */
[C---:B------:R-:W-:Y:S02]  /*12b0*/  FFMA.FTZ R33, R0.reuse, R33, -0.13229703903198242188 ;  /* 0xbe0778e000217423 */ /* 0x040fe40000010021 */
[----:B------:R-:W-:Y:S02]  /*12c0*/  FSETP.GEU.AND P0, PT, R41, -126, PT ;  /* 0xc2fc00002900780b */ /* 0x000fe40003f0e000 */
[----:B------:R-:W-:-:S04]  /*12d0*/  FFMA.FTZ R33, R0, R33, 0.14491446316242218018 ;  /* 0x3e14647500217423 */ /* 0x000fc80000010021 */
[----:B------:R-:W-:-:S04]  /*12e0*/  FFMA.FTZ R33, R0, R33, -0.16641564667224884033 ;  /* 0xbe2a68dd00217423 */ /* 0x000fc80000010021 */
[----:B------:R-:W-:-:S03]  /*12f0*/  FFMA.FTZ R33, R0, R33, 0.19988867640495300293 ;  /* 0x3e4caf9e00217423 */ /* 0x000fc60000010021 */
[----:B------:R-:W-:Y:S01]  /*1300*/  @!P0 FMUL R41, R41, 0.5 ;  /* 0x3f00000029298820 */ /* 0x000fe20000400000 */
[----:B------:R-:W-:-:S03]  /*1310*/  FFMA.FTZ R33, R0, R33, -0.25000196695327758789 ;  /* 0xbe80004200217423 */ /* 0x000fc60000010021 */
[----:B------:R-:W0:Y:S01]  /*1320*/  MUFU.EX2 R28, R41 ;  /* 0x00000029001c7308 */ /* 0x000e220000000800 */
[----:B------:R-:W-:-:S04]  /*1330*/  FFMA.FTZ R33, R0, R33, 0.33333510160446166992 ;  /* 0x3eaaaae600217423 */ /* 0x000fc80000010021 */
[----:B------:R-:W-:-:S04]  /*1340*/  FFMA.FTZ R33, R0, R33, -0.5 ;  /* 0xbf00000000217423 */ /* 0x000fc80000010021 */
[----:B------:R-:W-:-:S04]  /*1350*/  FMUL R33, R0, R33 ;  /* 0x0000002100217220 */ /* 0x000fc80000400000 */
[----:B------:R-:W-:Y:S01]  /*1360*/  FFMA.FTZ R33, R0, R33, R0 ;  /* 0x0000002100217223 */ /* 0x000fe20000010000 */
[----:B------:R-:W-:Y:S01]  /*1370*/  FFMA.FTZ R0, R45, 0.69314718246459960938, R40 ;  /* 0x3f3172182d007823 */ /* 0x000fe20000010028 */
[----:B0-----:R-:W-:Y:S01]  /*1380*/  @!P0 FMUL R28, R28, R28 ;  /* 0x0000001c1c1c8220 */ /* 0x001fe20000400000 */
[----:B------:R-:W-:-:S03]  /*1390*/  ISETP.GE.U32.AND P0, PT, R25, 0x7f800000, PT ;  /* 0x7f8000001900780c */ /* 0x000fc60003f06070 */
[----:B------:R-:W-:-:S05]  /*13a0*/  FADD.FTZ.RZ R40, R28, 1 ;  /* 0x3f8000001c287421 */ /* 0x000fca000001c000 */
        /* <DEDUP_REMOVED lines=8> */
.L_x_3:
[----:B------:R-:W-:Y:S05]  /*1430*/  BSYNC B0 ;  /* 0x0000000000007941 */ /* 0x000fea0003800000 */
.L_x_2:
        /* <DEDUP_REMOVED lines=13> */
[----:B------:R-:W-:Y:S01]  /*1510*/  FMUL R41, R12, 1.4426950216293334961 ;  /* 0x3fb8aa3b0c297820 */ /* 0x000fe20000400000 */
[----:B------:R-:W-:Y:S01]  /*1520*/  FFMA.FTZ R31, R42, 0.69314718246459960938, R31 ;  /* 0x3f3172182a1f7823 */ /* 0x000fe2000001001f */
[----:B------:R-:W-:Y:S01]  /*1530*/  FFMA.FTZ R32, R39, 0.69314718246459960938, R32 ;  /* 0x3f31721827207823 */ /* 0x000fe20000010020 */
[----:B------:R-:W-:Y:S01]  /*1540*/  FFMA.FTZ R25, R40, R25, -0.13229703903198242188 ;  /* 0xbe0778e028197423 */ /* 0x000fe20000010019 */
[----:B------:R-:W-:-:S02]  /*1550*/  I2FP.F32.S32 R13, R13 ;  /* 0x0000000d000d7245 */ /* 0x000fc40000201400 */
[----:B------:R-:W-:Y:S01]  /*1560*/  FSETP.GEU.AND P0, PT, R41, -126, PT ;  /* 0xc2fc00002900780b */ /* 0x000fe20003f0e000 */
[----:B------:R-:W-:Y:S01]  /*1570*/  FFMA.FTZ R25, R40, R25, 0.14491446316242218018 ;  /* 0x3e14647528197423 */ /* 0x000fe20000010019 */
[----:B------:R-:W-:-:S03]  /*1580*/  I2FP.F32.S32 R35, R35 ;  /* 0x0000002300237245 */ /* 0x000fc60000201400 */
[----:B------:R-:W-:-:S04]  /*1590*/  FFMA.FTZ R25, R40, R25, -0.16641564667224884033 ;  /* 0xbe2a68dd28197423 */ /* 0x000fc80000010019 */
[----:B------:R-:W-:-:S04]  /*15a0*/  FFMA.FTZ R25, R40, R25, 0.19988867640495300293 ;  /* 0x3e4caf9e28197423 */ /* 0x000fc80000010019 */
[----:B------:R-:W-:Y:S01]  /*15b0*/  @!P0 FMUL R41, R41, 0.5 ;  /* 0x3f00000029298820 */ /* 0x000fe20000400000 */
[----:B------:R-:W-:-:S03]  /*15c0*/  FFMA.FTZ R45, R40, R25, -0.25000196695327758789 ;  /* 0xbe800042282d7423 */ /* 0x000fc60000010019 */
[----:B------:R0:W1:Y:S01]  /*15d0*/  MUFU.EX2 R25, R41 ;  /* 0x0000002900197308 */ /* 0x0000620000000800 */
[----:B------:R-:W-:-:S04]  /*15e0*/  FFMA.FTZ R45, R40, R45, 0.33333510160446166992 ;  /* 0x3eaaaae6282d7423 */ /* 0x000fc8000001002d */
[----:B------:R-:W-:-:S04]  /*15f0*/  FFMA.FTZ R45, R40, R45, -0.5 ;  /* 0xbf000000282d7423 */ /* 0x000fc8000001002d */
[----:B------:R-:W-:Y:S01]  /*1600*/  FMUL R45, R40, R45 ;  /* 0x0000002d282d7220 */ /* 0x000fe20000400000 */
[----:B0-----:R-:W-:Y:S01]  /*1610*/  FADD R41, R22, -R15 ;  /* 0x8000000f16297221 */ /* 0x001fe20000000000 */
[----:B------:R-:W-:Y:S02]  /*1620*/  FMUL R22, R13, 1.1920928955078125e-07 ;  /* 0x340000000d167820 */ /* 0x000fe40000400000 */
[----:B------:R-:W-:Y:S01]  /*1630*/  FFMA.FTZ R34, R40, R45, R40 ;  /* 0x0000002d28227223 */ /* 0x000fe20000010028 */
[----:B------:R-:W-:Y:S01]  /*1640*/  FMUL R13, R43, R41 ;  /* 0x000000292b0d7220 */ /* 0x000fe20000400000 */
[----:B-1----:R-:W-:Y:S01]  /*1650*/  @!P0 FMUL R25, R25, R25 ;  /* 0x0000001919198220 */ /* 0x002fe20000400000 */
[----:B------:R-:W-:Y:S01]  /*1660*/  FFMA.FTZ R33, R22, 0.69314718246459960938, R33 ;  /* 0x3f31721816217823 */ /* 0x000fe20000010021 */
[----:B------:R-:W-:Y:S01]  /*1670*/  ISETP.GE.U32.AND P0, PT, R38, 0x7f800000, PT ;  /* 0x7f8000002600780c */ /* 0x000fe20003f06070 */
[----:B------:R-:W-:Y:S01]  /*1680*/  FFMA R13, R13, R44, R19 ;  /* 0x0000002c0d0d7223 */ /* 0x000fe20000000013 */
[----:B------:R-:W-:-:S03]  /*1690*/  FADD.FTZ.RZ R40, R25, 1 ;  /* 0x3f80000019287421 */ /* 0x000fc6000001c000 */
[----:B------:R-:W-:Y:S02]  /*16a0*/  FMUL R22, R13, 1.4426950216293334961 ;  /* 0x3fb8aa3b0d167820 */ /* 0x000fe40000400000 */
[----:B------:R-:W-:-:S03]  /*16b0*/  IADD3 R40, R40, -0x3f400000, RZ ;  /* 0xc0c0000028287810 */ /* 0x000fc60007ffe0ff */
[----:B------:R-:W-:Y:S02]  /*16c0*/  FSETP.GEU.AND P1, PT, R22, -126, PT ;  /* 0xc2fc00001600780b */ /* 0x000fe40003f2e000 */
[----:B------:R-:W-:-:S04]  /*16d0*/  LOP3.LUT R42, R40, 0xff800000, RZ, 0xc0, !PT ;  /* 0xff800000282a7812 */ /* 0x000fc800078ec0ff */
[----:B------:R-:W-:Y:S02]  /*16e0*/  IADD3 R39, -R42, 0x40800000, RZ ;  /* 0x408000002a277810 */ /* 0x000fe40007ffe1ff */
[----:B------:R-:W-:-:S03]  /*16f0*/  IADD3 R40, R25, -R42, RZ ;  /* 0x8000002a19287210 */ /* 0x000fc60007ffe0ff */
[----:B------:R-:W-:Y:S02]  /*1700*/  FFMA.FTZ R39, R39, R26, -1 ;  /* 0xbf80000027277423 */ /* 0x000fe4000001001a */
[----:B------:R-:W-:Y:S02]  /*1710*/  @!P1 FMUL R22, R22, 0.5 ;  /* 0x3f00000016169820 */ /* 0x000fe40000400000 */
[----:B------:R-:W-:-:S04]  /*1720*/  FADD R40, R40, R39 ;  /* 0x0000002728287221 */ /* 0x000fc80000000000 */
[C---:B------:R-:W-:Y:S01]  /*1730*/  FFMA.FTZ R39, R40.reuse, -R23, 0.10546888411045074463 ;  /* 0x3dd8001228277423 */ /* 0x040fe20000010817 */
[----:B------:R-:W0:Y:S03]  /*1740*/  MUFU.EX2 R22, R22 ;  /* 0x0000001600167308 */ /* 0x000e260000000800 */
[----:B------:R-:W-:-:S04]  /*1750*/  FFMA.FTZ R39, R40, R39, -0.13229703903198242188 ;  /* 0xbe0778e028277423 */ /* 0x000fc80000010027 */
[----:B------:R-:W-:-:S04]  /*1760*/  FFMA.FTZ R39, R40, R39, 0.14491446316242218018 ;  /* 0x3e14647528277423 */ /* 0x000fc80000010027 */
[----:B------:R-:W-:-:S04]  /*1770*/  FFMA.FTZ R39, R40, R39, -0.16641564667224884033 ;  /* 0xbe2a68dd28277423 */ /* 0x000fc80000010027 */
[----:B------:R-:W-:-:S04]  /*1780*/  FFMA.FTZ R39, R40, R39, 0.19988867640495300293 ;  /* 0x3e4caf9e28277423 */ /* 0x000fc80000010027 */
[----:B------:R-:W-:-:S04]  /*1790*/  FFMA.FTZ R39, R40, R39, -0.25000196695327758789 ;  /* 0xbe80004228277423 */ /* 0x000fc80000010027 */
[----:B------:R-:W-:-:S04]  /*17a0*/  FFMA.FTZ R39, R40, R39, 0.33333510160446166992 ;  /* 0x3eaaaae628277423 */ /* 0x000fc80000010027 */
[----:B------:R-:W-:-:S04]  /*17b0*/  FFMA.FTZ R39, R40, R39, -0.5 ;  /* 0xbf00000028277423 */ /* 0x000fc80000010027 */
[----:B------:R-:W-:Y:S01]  /*17c0*/  FMUL R41, R40, R39 ;  /* 0x0000002728297220 */ /* 0x000fe20000400000 */
[----:B------:R-:W-:-:S03]  /*17d0*/  FMUL R39, R35, 1.1920928955078125e-07 ;  /* 0x3400000023277820 */ /* 0x000fc60000400000 */
[----:B------:R-:W-:Y:S01]  /*17e0*/  FFMA.FTZ R35, R40, R41, R40 ;  /* 0x0000002928237223 */ /* 0x000fe20000010028 */
[----:B------:R-:W-:Y:S01]  /*17f0*/  FFMA.FTZ R29, R39, 0.69314718246459960938, R29 ;  /* 0x3f317218271d7823 */ /* 0x000fe2000001001d */
[----:B0-----:R-:W-:Y:S06]  /*1800*/  @!P0 BRA `(.L_x_5) ;  /* 0x0000000000148947 */ /* 0x001fec0003800000 */
[----:B------:R-:W-:-:S13]  /*1810*/  ISETP.GE.AND P0, PT, R38, -0x407fffff, PT ;  /* 0xbf8000012600780c */ /* 0x000fda0003f06270 */
[----:B------:R-:W-:-:S05]  /*1820*/  @P0 MOV R39, 0x7f800000 ;  /* 0x7f80000000270802 */ /* 0x000fca0000000f00 */
[C---:B------:R-:W-:Y:S01]  /*1830*/  @P0 FFMA.FTZ R29, R38.reuse, R39, +INF ;  /* 0x7f800000261d0423 */ /* 0x040fe20000010027 */
[----:B------:R-:W-:-:S04]  /*1840*/  FSETP.NEU.AND P0, PT, R38, RZ, PT ;  /* 0x000000ff2600720b */ /* 0x000fc80003f0d000 */
[----:B------:R-:W-:-:S09]  /*1850*/  FSEL R29, R29, -RZ, P0 ;  /* 0x800000ff1d1d7208 */ /* 0x000fd20000000000 */
.L_x_5:
[----:B------:R-:W-:Y:S05]  /*1860*/  BSYNC B0 ;  /* 0x0000000000007941 */ /* 0x000fea0003800000 */
.L_x_4:
[----:B------:R-:W-:Y:S01]  /*1870*/  ISETP.GE.U32.AND P0, PT, R37, 0x7f800000, PT ;  /* 0x7f8000002500780c */ /* 0x000fe20003f06070 */
[----:B------:R-:W-:Y:S01]  /*1880*/  @!P1 FMUL R22, R22, R22 ;  /* 0x0000001616169220 */ /* 0x000fe20000400000 */
[----:B------:R-:W-:Y:S01]  /*1890*/  BSSY B0, `(.L_x_6) ;  /* 0x000000a000007945 */ /* 0x000fe20003800000 */
[----:B------:R-:W-:Y:S02]  /*18a0*/  ISETP.GE.U32.AND P1, PT, R27, 0x7f800000, PT ;  /* 0x7f8000001b00780c */ /* 0x000fe40003f26070 */
[----:B------:R-:W-:-:S05]  /*18b0*/  FADD.FTZ.RZ R38, R22, 1 ;  /* 0x3f80000016267421 */ /* 0x000fca000001c000 */
[----:B------:R-:W-:-:S03]  /*18c0*/  IADD3 R38, R38, -0x3f400000, RZ ;  /* 0xc0c0000026267810 */ /* 0x000fc60007ffe0ff */
[----:B------:R-:W-:Y:S05]  /*18d0*/  @!P0 BRA `(.L_x_7) ;  /* 0x0000000000148947 */ /* 0x000fea0003800000 */
[----:B------:R-:W-:-:S13]  /*18e0*/  ISETP.GE.AND P0, PT, R37, -0x407fffff, PT ;  /* 0xbf8000012500780c */ /* 0x000fda0003f06270 */
[----:B------:R-:W-:-:S05]  /*18f0*/  @P0 MOV R40, 0x7f800000 ;  /* 0x7f80000000280802 */ /* 0x000fca0000000f00 */
[C---:B------:R-:W-:Y:S01]  /*1900*/  @P0 FFMA.FTZ R30, R37.reuse, R40, +INF ;  /* 0x7f800000251e0423 */ /* 0x040fe20000010028 */
[----:B------:R-:W-:-:S04]  /*1910*/  FSETP.NEU.AND P0, PT, R37, RZ, PT ;  /* 0x000000ff2500720b */ /* 0x000fc80003f0d000 */
[----:B------:R-:W-:-:S09]  /*1920*/  FSEL R30, R30, -RZ, P0 ;  /* 0x800000ff1e1e7208 */ /* 0x000fd20000000000 */
.L_x_7:
[----:B------:R-:W-:Y:S05]  /*1930*/  BSYNC B0 ;  /* 0x0000000000007941 */ /* 0x000fea0003800000 */
.L_x_6:
[----:B------:R-:W-:Y:S01]  /*1940*/  BSSY B0, `(.L_x_8) ;  /* 0x0000008000007945 */ /* 0x000fe20003800000 */
[----:B------:R-:W-:-:S03]  /*1950*/  LOP3.LUT R41, R38, 0xff800000, RZ, 0xc0, !PT ;  /* 0xff80000026297812 */ /* 0x000fc600078ec0ff */
[----:B------:R-:W-:Y:S05]  /*1960*/  @!P1 BRA `(.L_x_9) ;  /* 0x0000000000149947 */ /* 0x000fea0003800000 */
[----:B------:R-:W-:-:S13]  /*1970*/  ISETP.GE.AND P0, PT, R27, -0x407fffff, PT ;  /* 0xbf8000011b00780c */ /* 0x000fda0003f06270 */
[----:B------:R-:W-:-:S05]  /*1980*/  @P0 MOV R38, 0x7f800000 ;  /* 0x7f80000000260802 */ /* 0x000fca0000000f00 */
[C---:B------:R-:W-:Y:S01]  /*1990*/  @P0 FFMA.FTZ R31, R27.reuse, R38, +INF ;  /* 0x7f8000001b1f0423 */ /* 0x040fe20000010026 */
[----:B------:R-:W-:-:S04]  /*19a0*/  FSETP.NEU.AND P0, PT, R27, RZ, PT ;  /* 0x000000ff1b00720b */ /* 0x000fc80003f0d000 */
[----:B------:R-:W-:-:S09]  /*19b0*/  FSEL R31, R31, -RZ, P0 ;  /* 0x800000ff1f1f7208 */ /* 0x000fd20000000000 */
.L_x_9:
[----:B------:R-:W-:Y:S05]  /*19c0*/  BSYNC B0 ;  /* 0x0000000000007941 */ /* 0x000fea0003800000 */
.L_x_8:
[----:B------:R-:W-:Y:S01]  /*19d0*/  ISETP.GE.U32.AND P0, PT, R14, 0x7f800000, PT ;  /* 0x7f8000000e00780c */ /* 0x000fe20003f06070 */
[----:B------:R-:W-:Y:S01]  /*19e0*/  FADD R40, R36, -R15 ;  /* 0x8000000f24287221 */ /* 0x000fe20000000000 */
[----:B------:R-:W-:Y:S01]  /*19f0*/  IADD3 R27, -R41, 0x40800000, RZ ;  /* 0x40800000291b7810 */ /* 0x000fe20007ffe1ff */
[----:B------:R-:W-:Y:S01]  /*1a00*/  BSSY B0, `(.L_x_10) ;  /* 0x000000c000007945 */ /* 0x000fe20003800000 */
[----:B------:R-:W-:Y:S01]  /*1a10*/  ISETP.GE.U32.AND P1, PT, R24, 0x7f800000, PT ;  /* 0x7f8000001800780c */ /* 0x000fe20003f26070 */
[----:B------:R-:W-:Y:S02]  /*1a20*/  FMUL R40, R43, R40 ;  /* 0x000000282b287220 */ /* 0x000fe40000400000 */
[----:B------:R-:W-:Y:S01]  /*1a30*/  FFMA.FTZ R38, R27, R26, -1 ;  /* 0xbf8000001b267423 */ /* 0x000fe2000001001a */
[----:B------:R-:W-:-:S05]  /*1a40*/  IADD3 R27, R22, -R41, RZ ;  /* 0x80000029161b7210 */ /* 0x000fca0007ffe0ff */
[----:B------:R-:W-:Y:S01]  /*1a50*/  FADD R36, R27, R38 ;  /* 0x000000261b247221 */ /* 0x000fe20000000000 */
[----:B------:R-:W-:Y:S06]  /*1a60*/  @!P0 BRA `(.L_x_11) ;  /* 0x0000000000148947 */ /* 0x000fec0003800000 */
[----:B------:R-:W-:-:S13]  /*1a70*/  ISETP.GE.AND P0, PT, R14, -0x407fffff, PT ;  /* 0xbf8000010e00780c */ /* 0x000fda0003f06270 */
[----:B------:R-:W-:-:S05]  /*1a80*/  @P0 MOV R27, 0x7f800000 ;  /* 0x7f800000001b0802 */ /* 0x000fca0000000f00 */
[C---:B------:R-:W-:Y:S01]  /*1a90*/  @P0 FFMA.FTZ R32, R14.reuse, R27, +INF ;  /* 0x7f8000000e200423 */ /* 0x040fe2000001001b */
[----:B------:R-:W-:-:S04]  /*1aa0*/  FSETP.NEU.AND P0, PT, R14, RZ, PT ;  /* 0x000000ff0e00720b */ /* 0x000fc80003f0d000 */
[----:B------:R-:W-:-:S09]  /*1ab0*/  FSEL R32, R32, -RZ, P0 ;  /* 0x800000ff20207208 */ /* 0x000fd20000000000 */
.L_x_11:
[----:B------:R-:W-:Y:S05]  /*1ac0*/  BSYNC B0 ;  /* 0x0000000000007941 */ /* 0x000fea0003800000 */
.L_x_10:
[----:B------:R-:W-:Y:S01]  /*1ad0*/  BSSY B0, `(.L_x_12) ;  /* 0x0000009000007945 */ /* 0x000fe20003800000 */
[----:B------:R-:W-:Y:S01]  /*1ae0*/  FFMA R14, R40, R44, R19 ;  /* 0x0000002c280e7223 */ /* 0x000fe20000000013 */
[----:B------:R-:W-:Y:S02]  /*1af0*/  FFMA.FTZ R27, R36, -R23, 0.10546888411045074463 ;  /* 0x3dd80012241b7423 */ /* 0x000fe40000010817 */
[----:B------:R-:W-:Y:S05]  /*1b00*/  @!P1 BRA `(.L_x_13) ;  /* 0x0000000000149947 */ /* 0x000fea0003800000 */
[----:B------:R-:W-:-:S13]  /*1b10*/  ISETP.GE.AND P0, PT, R24, -0x407fffff, PT ;  /* 0xbf8000011800780c */ /* 0x000fda0003f06270 */
[----:B------:R-:W-:-:S05]  /*1b20*/  @P0 MOV R37, 0x7f800000 ;  /* 0x7f80000000250802 */ /* 0x000fca0000000f00 */
[C---:B------:R-:W-:Y:S01]  /*1b30*/  @P0 FFMA.FTZ R33, R24.reuse, R37, +INF ;  /* 0x7f80000018210423 */ /* 0x040fe20000010025 */
[----:B------:R-:W-:-:S04]  /*1b40*/  FSETP.NEU.AND P0, PT, R24, RZ, PT ;  /* 0x000000ff1800720b */ /* 0x000fc80003f0d000 */
[----:B------:R-:W-:-:S09]  /*1b50*/  FSEL R33, R33, -RZ, P0 ;  /* 0x800000ff21217208 */ /* 0x000fd20000000000 */
.L_x_13:
[----:B------:R-:W-:Y:S05]  /*1b60*/  BSYNC B0 ;  /* 0x0000000000007941 */ /* 0x000fea0003800000 */
.L_x_12:
[----:B------:R-:W-:Y:S01]  /*1b70*/  FMUL R39, R14, 1.4426950216293334961 ;  /* 0x3fb8aa3b0e277820 */ /* 0x000fe20000400000 */
[C---:B------:R-:W-:Y:S01]  /*1b80*/  FFMA.FTZ R27, R36.reuse, R27, -0.13229703903198242188 ;  /* 0xbe0778e0241b7423 */ /* 0x040fe2000001001b */
[----:B------:R-:W0:Y:S01]  /*1b90*/  LDS R40, [R18] ;  /* 0x0000000012287984 */ /* 0x000e220000000800 */
[----:B------:R-:W-:Y:S01]  /*1ba0*/  I2FP.F32.S32 R17, R17 ;  /* 0x0000001100117245 */ /* 0x000fe20000201400 */
[----:B------:R-:W-:Y:S01]  /*1bb0*/  BSSY B0, `(.L_x_14) ;  /* 0x000006a000007945 */ /* 0x000fe20003800000 */
[----:B------:R-:W-:Y:S01]  /*1bc0*/  FSETP.GEU.AND P0, PT, R39, -126, PT ;  /* 0xc2fc00002700780b */ /* 0x000fe20003f0e000 */
[C---:B------:R-:W-:Y:S01]  /*1bd0*/  FFMA.FTZ R27, R36.reuse, R27, 0.14491446316242218018 ;  /* 0x3e146475241b7423 */ /* 0x040fe2000001001b */
[----:B------:R-:W1:Y:S01]  /*1be0*/  LDS R24, [R18+0x808] ;  /* 0x0008080012187984 */ /* 0x000e620000000800 */
[----:B------:R-:W-:Y:S01]  /*1bf0*/  FMUL R17, R17, 1.1920928955078125e-07 ;  /* 0x3400000011117820 */ /* 0x000fe20000400000 */
[----:B------:R-:W-:Y:S01]  /*1c00*/  I2FP.F32.S32 R42, R42 ;  /* 0x0000002a002a7245 */ /* 0x000fe20000201400 */
[C---:B------:R-:W-:Y:S01]  /*1c10*/  FFMA.FTZ R37, R36.reuse, R27, -0.16641564667224884033 ;  /* 0xbe2a68dd24257423 */ /* 0x040fe2000001001b */
[----:B------:R-:W2:Y:S01]  /*1c20*/  LDS R38, [R18+0xc0c] ;  /* 0x000c0c0012267984 */ /* 0x000ea20000000800 */
[----:B------:R-:W-:Y:S01]  /*1c30*/  FFMA.FTZ R34, R17, 0.69314718246459960938, R34 ;  /* 0x3f31721811227823 */ /* 0x000fe20000010022 */
[----:B------:R-:W-:Y:S01]  /*1c40*/  I2FP.F32.S32 R41, R41 ;  /* 0x0000002900297245 */ /* 0x000fe20000201400 */
[----:B------:R-:W-:Y:S01]  /*1c50*/  FFMA.FTZ R37, R36, R37, 0.19988867640495300293 ;  /* 0x3e4caf9e24257423 */ /* 0x000fe20000010025 */
[----:B------:R1:W3:Y:S01]  /*1c60*/  LDS R27, [R18+0x404] ;  /* 0x00040400121b7984 */ /* 0x0002e20000000800 */
[----:B------:R-:W-:Y:S01]  /*1c70*/  FMUL R42, R42, 1.1920928955078125e-07 ;  /* 0x340000002a2a7820 */ /* 0x000fe20000400000 */
[----:B------:R-:W-:Y:S01]  /*1c80*/  ISETP.GE.U32.AND P4, PT, R28, 0x7f800000, PT ;  /* 0x7f8000001c00780c */ /* 0x000fe20003f86070 */
[----:B------:R-:W-:Y:S01]  /*1c90*/  @!P0 FMUL R39, R39, 0.5 ;  /* 0x3f00000027278820 */ /* 0x000fe20000400000 */
[----:B------:R-:W-:Y:S01]  /*1ca0*/  FFMA.FTZ R45, R36, R37, -0.25000196695327758789 ;  /* 0xbe800042242d7423 */ /* 0x000fe20000010025 */
[----:B------:R-:W-:Y:S01]  /*1cb0*/  FFMA.FTZ R35, R42, 0.69314718246459960938, R35 ;  /* 0x3f3172182a237823 */ /* 0x000fe20000010023 */
[----:B------:R-:W-:Y:S01]  /*1cc0*/  FMUL R41, R41, 1.1920928955078125e-07 ;  /* 0x3400000029297820 */ /* 0x000fe20000400000 */
[----:B------:R4:W5:Y:S01]  /*1cd0*/  MUFU.EX2 R37, R39 ;  /* 0x0000002700257308 */ /* 0x0009620000000800 */
[----:B------:R-:W-:Y:S01]  /*1ce0*/  FFMA.FTZ R45, R36, R45, 0.33333510160446166992 ;  /* 0x3eaaaae6242d7423 */ /* 0x000fe2000001002d */
[----:B------:R-:W-:-:S03]  /*1cf0*/  ISETP.GE.U32.AND P2, PT, R22, 0x7f800000, PT ;  /* 0x7f8000001600780c */ /* 0x000fc60003f46070 */
[----:B------:R-:W-:Y:S01]  /*1d00*/  FFMA.FTZ R45, R36, R45, -0.5 ;  /* 0xbf000000242d7423 */ /* 0x000fe2000001002d */
[----:B----4-:R-:W-:-:S03]  /*1d10*/  FADD R39, R16, -R15 ;  /* 0x8000000f10277221 */ /* 0x010fc60000000000 */
[----:B------:R-:W-:-:S04]  /*1d20*/  FMUL R45, R36, R45 ;  /* 0x0000002d242d7220 */ /* 0x000fc80000400000 */
[----:B------:R-:W-:Y:S01]  /*1d30*/  FFMA.FTZ R36, R36, R45, R36 ;  /* 0x0000002d24247223 */ /* 0x000fe20000010024 */
[----:B-----5:R-:W-:-:S03]  /*1d40*/  @!P0 FMUL R37, R37, R37 ;  /* 0x0000002525258220 */ /* 0x020fc60000400000 */
[----:B------:R-:W-:Y:S01]  /*1d50*/  FFMA.FTZ R36, R41, 0.69314718246459960938, R36 ;  /* 0x3f31721829247823 */ /* 0x000fe20000010024 */
[C---:B------:R-:W-:Y:S01]  /*1d60*/  FADD.FTZ.RZ R17, R37.reuse, 1 ;  /* 0x3f80000025117421 */ /* 0x040fe2000001c000 */
[----:B0-----:R-:W-:Y:S01]  /*1d70*/  FADD R16, R40, -R15 ;  /* 0x8000000f28107221 */ /* 0x001fe20000000000 */
[----:B------:R-:W-:-:S03]  /*1d80*/  ISETP.GE.U32.AND P3, PT, R37, 0x7f800000, PT ;  /* 0x7f8000002500780c */ /* 0x000fc60003f66070 */
[----:B------:R-:W-:Y:S01]  /*1d90*/  IADD3 R17, R17, -0x3f400000, RZ ;  /* 0xc0c0000011117810 */ /* 0x000fe20007ffe0ff */
[--C-:B-1----:R-:W-:Y:S01]  /*1da0*/  FADD R18, R24, -R15.reuse ;  /* 0x8000000f18127221 */ /* 0x102fe20000000000 */
[----:B------:R-:W-:Y:S02]  /*1db0*/  FMUL R16, R43, R16 ;  /* 0x000000102b107220 */ /* 0x000fe40000400000 */
[----:B------:R-:W-:Y:S01]  /*1dc0*/  LOP3.LUT R40, R17, 0xff800000, RZ, 0xc0, !PT ;  /* 0xff80000011287812 */ /* 0x000fe200078ec0ff */
[----:B--2---:R-:W-:Y:S01]  /*1dd0*/  FADD R24, R38, -R15 ;  /* 0x8000000f26187221 */ /* 0x004fe20000000000 */
[----:B------:R-:W-:Y:S01]  /*1de0*/  FMUL R18, R43, R18 ;  /* 0x000000122b127220 */ /* 0x000fe20000400000 */
[-C--:B------:R-:W-:Y:S01]  /*1df0*/  FFMA R16, R16, R44.reuse, R19 ;  /* 0x0000002c10107223 */ /* 0x080fe20000000013 */
[----:B---3--:R-:W-:Y:S01]  /*1e00*/  FADD R17, R27, -R15 ;  /* 0x8000000f1b117221 */ /* 0x008fe20000000000 */
[----:B------:R-:W-:Y:S02]  /*1e10*/  IADD3 R15, -R40, 0x40800000, RZ ;  /* 0x40800000280f7810 */ /* 0x000fe40007ffe1ff */
[----:B------:R-:W-:Y:S01]  /*1e20*/  FMUL R42, R16, 1.4426950216293334961 ;  /* 0x3fb8aa3b102a7820 */ /* 0x000fe20000400000 */
[----:B------:R-:W-:Y:S01]  /*1e30*/  IADD3 R27, R37, -R40, RZ ;  /* 0x80000028251b7210 */ /* 0x000fe20007ffe0ff */
[----:B------:R-:W-:Y:S01]  /*1e40*/  FMUL R17, R43, R17 ;  /* 0x000000112b117220 */ /* 0x000fe20000400000 */
[--C-:B------:R-:W-:Y:S01]  /*1e50*/  FFMA R18, R18, R44, R19.reuse ;  /* 0x0000002c12127223 */ /* 0x100fe20000000013 */
[----:B------:R-:W-:Y:S01]  /*1e60*/  FFMA.FTZ R38, R15, R26, -1 ;  /* 0xbf8000000f267423 */ /* 0x000fe2000001001a */
[C---:B------:R-:W-:Y:S01]  /*1e70*/  FMUL R15, R43.reuse, R39 ;  /* 0x000000272b0f7220 */ /* 0x040fe20000400000 */
[----:B------:R-:W-:Y:S01]  /*1e80*/  FMUL R43, R43, R24 ;  /* 0x000000182b2b7220 */ /* 0x000fe20000400000 */
[----:B------:R-:W-:Y:S01]  /*1e90*/  FSETP.GEU.AND P1, PT, R42, -126, PT ;  /* 0xc2fc00002a00780b */ /* 0x000fe20003f2e000 */
[----:B------:R-:W-:Y:S01]  /*1ea0*/  FADD R27, R27, R38 ;  /* 0x000000261b1b7221 */ /* 0x000fe20000000000 */
[-CC-:B------:R-:W-:Y:S01]  /*1eb0*/  FFMA R15, R15, R44.reuse, R19.reuse ;  /* 0x0000002c0f0f7223 */ /* 0x180fe20000000013 */
[-CC-:B------:R-:W-:Y:S01]  /*1ec0*/  FFMA R17, R17, R44.reuse, R19.reuse ;  /* 0x0000002c11117223 */ /* 0x180fe20000000013 */
[----:B------:R-:W-:Y:S01]  /*1ed0*/  FFMA R19, R43, R44, R19 ;  /* 0x0000002c2b137223 */ /* 0x000fe20000000013 */
[----:B------:R-:W-:Y:S01]  /*1ee0*/  FFMA.FTZ R38, R27, -R23, 0.10546888411045074463 ;  /* 0x3dd800121b267423 */ /* 0x000fe20000010817 */
[----:B------:R-:W-:Y:S01]  /*1ef0*/  FMUL R39, R15, 1.4426950216293334961 ;  /* 0x3fb8aa3b0f277820 */ /* 0x000fe20000400000 */
[----:B------:R-:W-:Y:S01]  /*1f00*/  FMUL R43, R17, 1.4426950216293334961 ;  /* 0x3fb8aa3b112b7820 */ /* 0x000fe20000400000 */
[----:B------:R-:W-:Y:S01]  /*1f10*/  I2FP.F32.S32 R40, R40 ;  /* 0x0000002800287245 */ /* 0x000fe20000201400 */
[----:B------:R-:W-:-:S02]  /*1f20*/  FFMA.FTZ R38, R27, R38, -0.13229703903198242188 ;  /* 0xbe0778e01b267423 */ /* 0x000fc40000010026 */
[----:B------:R-:W-:Y:S02]  /*1f30*/  FSETP.GEU.AND P0, PT, R39, -126, PT ;  /* 0xc2fc00002700780b */ /* 0x000fe40003f0e000 */
[C---:B------:R-:W-:Y:S01]  /*1f40*/  FFMA.FTZ R38, R27.reuse, R38, 0.14491446316242218018 ;  /* 0x3e1464751b267423 */ /* 0x040fe20000010026 */
[----:B------:R-:W-:Y:S01]  /*1f50*/  @!P1 FMUL R42, R42, 0.5 ;  /* 0x3f0000002a2a9820 */ /* 0x000fe20000400000 */
[----:B------:R-:W-:Y:S02]  /*1f60*/  FMUL R40, R40, 1.1920928955078125e-07 ;  /* 0x3400000028287820 */ /* 0x000fe40000400000 */
[C---:B------:R-:W-:Y:S01]  /*1f70*/  FFMA.FTZ R38, R27.reuse, R38, -0.16641564667224884033 ;  /* 0xbe2a68dd1b267423 */ /* 0x040fe20000010026 */
[----:B------:R-:W0:Y:S03]  /*1f80*/  MUFU.EX2 R41, R42 ;  /* 0x0000002a00297308 */ /* 0x000e260000000800 */
[----:B------:R-:W-:-:S03]  /*1f90*/  FFMA.FTZ R38, R27, R38, 0.19988867640495300293 ;  /* 0x3e4caf9e1b267423 */ /* 0x000fc60000010026 */
[----:B------:R-:W-:Y:S01]  /*1fa0*/  @!P0 FMUL R39, R39, 0.5 ;  /* 0x3f00000027278820 */ /* 0x000fe20000400000 */
[----:B------:R-:W-:-:S03]  /*1fb0*/  FFMA.FTZ R45, R27, R38, -0.25000196695327758789 ;  /* 0xbe8000421b2d7423 */ /* 0x000fc60000010026 */
[----:B------:R-:W1:Y:S01]  /*1fc0*/  MUFU.EX2 R38, R39 ;  /* 0x0000002700267308 */ /* 0x000e620000000800 */
[----:B------:R-:W-:-:S04]  /*1fd0*/  FFMA.FTZ R45, R27, R45, 0.33333510160446166992 ;  /* 0x3eaaaae61b2d7423 */ /* 0x000fc8000001002d */
[----:B------:R-:W-:Y:S01]  /*1fe0*/  FFMA.FTZ R45, R27, R45, -0.5 ;  /* 0xbf0000001b2d7423 */ /* 0x000fe2000001002d */
[----:B0-----:R-:W-:Y:S01]  /*1ff0*/  @!P1 FMUL R41, R41, R41 ;  /* 0x0000002929299220 */ /* 0x001fe20000400000 */
[----:B------:R-:W-:Y:S02]  /*2000*/  ISETP.GE.U32.AND P1, PT, R25, 0x7f800000, PT ;  /* 0x7f8000001900780c */ /* 0x000fe40003f26070 */
[----:B------:R-:W-:Y:S01]  /*2010*/  FMUL R45, R27, R45 ;  /* 0x0000002d1b2d7220 */ /* 0x000fe20000400000 */
[----:B------:R-:W-:-:S03]  /*2020*/  FADD.FTZ.RZ R44, R41, 1 ;  /* 0x3f800000292c7421 */ /* 0x000fc6000001c000 */
[----:B------:R-:W-:Y:S01]  /*2030*/  FFMA.FTZ R27, R27, R45, R27 ;  /* 0x0000002d1b1b7223 */ /* 0x000fe2000001001b */
[----:B-1----:R-:W-:Y:S01]  /*2040*/  @!P0 FMUL R38, R38, R38 ;  /* 0x0000002626268220 */ /* 0x002fe20000400000 */
[----:B------:R-:W-:Y:S02]  /*2050*/  FSETP.GEU.AND P0, PT, R43, -126, PT ;  /* 0xc2fc00002b00780b */ /* 0x000fe40003f0e000 */
[----:B------:R-:W-:Y:S01]  /*2060*/  FFMA.FTZ R27, R40, 0.69314718246459960938, R27 ;  /* 0x3f317218281b7823 */ /* 0x000fe2000001001b */
[----:B------:R-:W-:Y:S01]  /*2070*/  IADD3 R42, R44, -0x3f400000, RZ ;  /* 0xc0c000002c2a7810 */ /* 0x000fe20007ffe0ff */
[----:B------:R-:W-:-:S03]  /*2080*/  FADD.FTZ.RZ R24, R38, 1 ;  /* 0x3f80000026187421 */ /* 0x000fc6000001c000 */
[----:B------:R-:W-:Y:S02]  /*2090*/  LOP3.LUT R42, R42, 0xff800000, RZ, 0xc0, !PT ;  /* 0xff8000002a2a7812 */ /* 0x000fe400078ec0ff */
[----:B------:R-:W-:-:S04]  /*20a0*/  IADD3 R24, R24, -0x3f400000, RZ ;  /* 0xc0c0000018187810 */ /* 0x000fc80007ffe0ff */
[----:B------:R-:W-:Y:S01]  /*20b0*/  LOP3.LUT R39, R24, 0xff800000, RZ, 0xc0, !PT ;  /* 0xff80000018277812 */ /* 0x000fe200078ec0ff */
[----:B------:R-:W-:-:S03]  /*20c0*/  @!P0 FMUL R43, R43, 0.5 ;  /* 0x3f0000002b2b8820 */ /* 0x000fc60000400000 */
[----:B------:R-:W-:Y:S01]  /*20d0*/  IADD3 R45, -R39, 0x40800000, RZ ;  /* 0x40800000272d7810 */ /* 0x000fe20007ffe1ff */
[----:B------:R0:W0:Y:S01]  /*20e0*/  MUFU.EX2 R40, R43 ;  /* 0x0000002b00287308 */ /* 0x0000220000000800 */
[----:B------:R-:W-:Y:S02]  /*20f0*/  IADD3 R24, R38, -R39, RZ ;  /* 0x8000002726187210 */ /* 0x000fe40007ffe0ff */
[----:B------:R-:W-:Y:S01]  /*2100*/  I2FP.F32.S32 R39, R39 ;  /* 0x0000002700277245 */ /* 0x000fe20000201400 */
[----:B------:R-:W-:-:S04]  /*2110*/  FFMA.FTZ R45, R45, R26, -1 ;  /* 0xbf8000002d2d7423 */ /* 0x000fc8000001001a */
[----:B------:R-:W-:Y:S01]  /*2120*/  FADD R24, R24, R45 ;  /* 0x0000002d18187221 */ /* 0x000fe20000000000 */
[----:B------:R-:W-:-:S03]  /*2130*/  FMUL R39, R39, 1.1920928955078125e-07 ;  /* 0x3400000027277820 */ /* 0x000fc60000400000 */
[----:B------:R-:W-:-:S04]  /*2140*/  FFMA.FTZ R45, R24, -R23, 0.10546888411045074463 ;  /* 0x3dd80012182d7423 */ /* 0x000fc80000010817 */
[----:B------:R-:W-:-:S04]  /*2150*/  FFMA.FTZ R45, R24, R45, -0.13229703903198242188 ;  /* 0xbe0778e0182d7423 */ /* 0x000fc8000001002d */
[----:B------:R-:W-:-:S04]  /*2160*/  FFMA.FTZ R45, R24, R45, 0.14491446316242218018 ;  /* 0x3e146475182d7423 */ /* 0x000fc8000001002d */
[----:B------:R-:W-:-:S04]  /*2170*/  FFMA.FTZ R45, R24, R45, -0.16641564667224884033 ;  /* 0xbe2a68dd182d7423 */ /* 0x000fc8000001002d */
[----:B------:R-:W-:-:S04]  /*2180*/  FFMA.FTZ R45, R24, R45, 0.19988867640495300293 ;  /* 0x3e4caf9e182d7423 */ /* 0x000fc8000001002d */
[----:B------:R-:W-:-:S04]  /*2190*/  FFMA.FTZ R45, R24, R45, -0.25000196695327758789 ;  /* 0xbe800042182d7423 */ /* 0x000fc8000001002d */
[----:B------:R-:W-:-:S04]  /*21a0*/  FFMA.FTZ R45, R24, R45, 0.33333510160446166992 ;  /* 0x3eaaaae6182d7423 */ /* 0x000fc8000001002d */
[----:B------:R-:W-:-:S04]  /*21b0*/  FFMA.FTZ R45, R24, R45, -0.5 ;  /* 0xbf000000182d7423 */ /* 0x000fc8000001002d */
[----:B------:R-:W-:-:S04]  /*21c0*/  FMUL R45, R24, R45 ;  /* 0x0000002d182d7220 */ /* 0x000fc80000400000 */
[----:B------:R-:W-:-:S04]  /*21d0*/  FFMA.FTZ R24, R24, R45, R24 ;  /* 0x0000002d18187223 */ /* 0x000fc80000010018 */
[----:B------:R-:W-:Y:S01]  /*21e0*/  FFMA.FTZ R24, R39, 0.69314718246459960938, R24 ;  /* 0x3f31721827187823 */ /* 0x000fe20000010018 */
[----:B0-----:R-:W-:Y:S06]  /*21f0*/  @!P4 BRA `(.L_x_15) ;  /* 0x000000000014c947 */ /* 0x001fec0003800000 */
[----:B------:R-:W-:-:S13]  /*2200*/  ISETP.GE.AND P4, PT, R28, -0x407fffff, PT ;  /* 0xbf8000011c00780c */ /* 0x000fda0003f86270 */
[----:B------:R-:W-:-:S05]  /*2210*/  @P4 MOV R39, 0x7f800000 ;  /* 0x7f80000000274802 */ /* 0x000fca0000000f00 */
[C---:B------:R-:W-:Y:S01]  /*2220*/  @P4 FFMA.FTZ R34, R28.reuse, R39, +INF ;  /* 0x7f8000001c224423 */ /* 0x040fe20000010027 */
[----:B------:R-:W-:-:S04]  /*2230*/  FSETP.NEU.AND P4, PT, R28, RZ, PT ;  /* 0x000000ff1c00720b */ /* 0x000fc80003f8d000 */
[----:B------:R-:W-:-:S09]  /*2240*/  FSEL R34, R34, -RZ, P4 ;  /* 0x800000ff22227208 */ /* 0x000fd20002000000 */
.L_x_15:
[----:B------:R-:W-:Y:S05]  /*2250*/  BSYNC B0 ;  /* 0x0000000000007941 */ /* 0x000fea0003800000 */
.L_x_14:
[----:B------:R-:W-:Y:S01]  /*2260*/  BSSY B0, `(.L_x_16) ;  /* 0x0000008000007945 */ /* 0x000fe20003800000 */
[----:B------:R-:W-:-:S03]  /*2270*/  IADD3 R39, -R42, 0x40800000, RZ ;  /* 0x408000002a277810 */ /* 0x000fc60007ffe1ff */
[----:B------:R-:W-:Y:S05]  /*2280*/  @!P1 BRA `(.L_x_17) ;  /* 0x0000000000149947 */ /* 0x000fea0003800000 */
[----:B------:R-:W-:-:S13]  /*2290*/  ISETP.GE.AND P1, PT, R25, -0x407fffff, PT ;  /* 0xbf8000011900780c */ /* 0x000fda0003f26270 */
[----:B------:R-:W-:-:S05]  /*22a0*/  @P1 MOV R28, 0x7f800000 ;  /* 0x7f800000001c1802 */ /* 0x000fca0000000f00 */
[C---:B------:R-:W-:Y:S01]  /*22b0*/  @P1 FFMA.FTZ R35, R25.reuse, R28, +INF ;  /* 0x7f80000019231423 */ /* 0x040fe2000001001c */
[----:B------:R-:W-:-:S04]  /*22c0*/  FSETP.NEU.AND P1, PT, R25, RZ, PT ;  /* 0x000000ff1900720b */ /* 0x000fc80003f2d000 */
[----:B------:R-:W-:-:S09]  /*22d0*/  FSEL R35, R35, -RZ, P1 ;  /* 0x800000ff23237208 */ /* 0x000fd20000800000 */
.L_x_17:
[----:B------:R-:W-:Y:S05]  /*22e0*/  BSYNC B0 ;  /* 0x0000000000007941 */ /* 0x000fea0003800000 */
.L_x_16:
[----:B------:R-:W-:Y:S01]  /*22f0*/  BSSY B0, `(.L_x_18) ;  /* 0x0000009000007945 */ /* 0x000fe20003800000 */
[----:B------:R-:W-:Y:S01]  /*2300*/  FFMA.FTZ R39, R39, R26, -1 ;  /* 0xbf80000027277423 */ /* 0x000fe2000001001a */
[----:B------:R-:W-:Y:S02]  /*2310*/  IADD3 R28, R41, -R42, RZ ;  /* 0x8000002a291c7210 */ /* 0x000fe40007ffe0ff */
[----:B------:R-:W-:Y:S05]  /*2320*/  @!P2 BRA `(.L_x_19) ;  /* 0x000000000014a947 */ /* 0x000fea0003800000 */
[----:B------:R-:W-:-:S13]  /*2330*/  ISETP.GE.AND P1, PT, R22, -0x407fffff, PT ;  /* 0xbf8000011600780c */ /* 0x000fda0003f26270 */
[----:B------:R-:W-:-:S05]  /*2340*/  @P1 MOV R25, 0x7f800000 ;  /* 0x7f80000000191802 */ /* 0x000fca0000000f00 */
[C---:B------:R-:W-:Y:S01]  /*2350*/  @P1 FFMA.FTZ R36, R22.reuse, R25, +INF ;  /* 0x7f80000016241423 */ /* 0x040fe20000010019 */
[----:B------:R-:W-:-:S04]  /*2360*/  FSETP.NEU.AND P1, PT, R22, RZ, PT ;  /* 0x000000ff1600720b */ /* 0x000fc80003f2d000 */
[----:B------:R-:W-:-:S09]  /*2370*/  FSEL R36, R36, -RZ, P1 ;  /* 0x800000ff24247208 */ /* 0x000fd20000800000 */
.L_x_19:
[----:B------:R-:W-:Y:S05]  /*2380*/  BSYNC B0 ;  /* 0x0000000000007941 */ /* 0x000fea0003800000 */
.L_x_18:
[----:B------:R-:W-:Y:S01]  /*2390*/  BSSY B0, `(.L_x_20) ;  /* 0x0000009000007945 */ /* 0x000fe20003800000 */
[----:B------:R-:W-:Y:S01]  /*23a0*/  FADD R28, R28, R39 ;  /* 0x000000271c1c7221 */ /* 0x000fe20000000000 */
[----:B------:R-:W-:Y:S02]  /*23b0*/  @!P0 FMUL R40, R40, R40 ;  /* 0x0000002828288220 */ /* 0x000fe40000400000 */
[----:B------:R-:W-:Y:S05]  /*23c0*/  @!P3 BRA `(.L_x_21) ;  /* 0x000000000014b947 */ /* 0x000fea0003800000 */
[----:B------:R-:W-:-:S13]  /*23d0*/  ISETP.GE.AND P0, PT, R37, -0x407fffff, PT ;  /* 0xbf8000012500780c */ /* 0x000fda0003f06270 */
[----:B------:R-:W-:-:S05]  /*23e0*/  @P0 MOV R22, 0x7f800000 ;  /* 0x7f80000000160802 */ /* 0x000fca0000000f00 */
[C---:B------:R-:W-:Y:S01]  /*23f0*/  @P0 FFMA.FTZ R27, R37.reuse, R22, +INF ;  /* 0x7f800000251b0423 */ /* 0x040fe20000010016 */
[----:B------:R-:W-:-:S04]  /*2400*/  FSETP.NEU.AND P0, PT, R37, RZ, PT ;  /* 0x000000ff2500720b */ /* 0x000fc80003f0d000 */
[----:B------:R-:W-:-:S09]  /*2410*/  FSEL R27, R27, -RZ, P0 ;  /* 0x800000ff1b1b7208 */ /* 0x000fd20000000000 */
.L_x_21:
[----:B------:R-:W-:Y:S05]  /*2420*/  BSYNC B0 ;  /* 0x0000000000007941 */ /* 0x000fea0003800000 */
.L_x_20:
[----:B------:R-:W-:Y:S01]  /*2430*/  ISETP.GE.U32.AND P0, PT, R38, 0x7f800000, PT ;  /* 0x7f8000002600780c */ /* 0x000fe20003f06070 */
[----:B------:R-:W-:Y:S01]  /*2440*/  FADD.FTZ.RZ R22, R40, 1 ;  /* 0x3f80000028167421 */ /* 0x000fe2000001c000 */
[C---:B------:R-:W-:Y:S01]  /*2450*/  FFMA.FTZ R25, R28.reuse, -R23, 0.10546888411045074463 ;  /* 0x3dd800121c197423 */ /* 0x040fe20000010817 */
[----:B------:R-:W-:Y:S03]  /*2460*/  BSSY B0, `(.L_x_22) ;  /* 0x000000b000007945 */ /* 0x000fe60003800000 */
[----:B------:R-:W-:Y:S01]  /*2470*/  IADD3 R22, R22, -0x3f400000, RZ ;  /* 0xc0c0000016167810 */ /* 0x000fe20007ffe0ff */
[----:B------:R-:W-:-:S03]  /*2480*/  FFMA.FTZ R25, R28, R25, -0.13229703903198242188 ;  /* 0xbe0778e01c197423 */ /* 0x000fc60000010019 */
[----:B------:R-:W-:Y:S01]  /*2490*/  LOP3.LUT R37, R22, 0xff800000, RZ, 0xc0, !PT ;  /* 0xff80000016257812 */ /* 0x000fe200078ec0ff */
[----:B------:R-:W-:Y:S02]  /*24a0*/  FFMA.FTZ R25, R28, R25, 0.14491446316242218018 ;  /* 0x3e1464751c197423 */ /* 0x000fe40000010019 */
[----:B------:R-:W-:Y:S05]  /*24b0*/  @!P0 BRA `(.L_x_23) ;  /* 0x0000000000148947 */ /* 0x000fea0003800000 */
[----:B------:R-:W-:-:S13]  /*24c0*/  ISETP.GE.AND P0, PT, R38, -0x407fffff, PT ;  /* 0xbf8000012600780c */ /* 0x000fda0003f06270 */
[----:B------:R-:W-:-:S05]  /*24d0*/  @P0 MOV R39, 0x7f800000 ;  /* 0x7f80000000270802 */ /* 0x000fca0000000f00 */
[C---:B------:R-:W-:Y:S01]  /*24e0*/  @P0 FFMA.FTZ R24, R38.reuse, R39, +INF ;  /* 0x7f80000026180423 */ /* 0x040fe20000010027 */
[----:B------:R-:W-:-:S04]  /*24f0*/  FSETP.NEU.AND P0, PT, R38, RZ, PT ;  /* 0x000000ff2600720b */ /* 0x000fc80003f0d000 */
[----:B------:R-:W-:-:S09]  /*2500*/  FSEL R24, R24, -RZ, P0 ;  /* 0x800000ff18187208 */ /* 0x000fd20000000000 */
.L_x_23:
[----:B------:R-:W-:Y:S05]  /*2510*/  BSYNC B0 ;  /* 0x0000000000007941 */ /* 0x000fea0003800000 */
.L_x_22:
[----:B------:R-:W-:Y:S01]  /*2520*/  FFMA.FTZ R25, R28, R25, -0.16641564667224884033 ;  /* 0xbe2a68dd1c197423 */ /* 0x000fe20000010019 */
[----:B------:R-:W-:Y:S01]  /*2530*/  FMUL R38, R18, 1.4426950216293334961 ;  /* 0x3fb8aa3b12267820 */ /* 0x000fe20000400000 */
[----:B------:R-:W-:Y:S01]  /*2540*/  IADD3 R39, -R37, 0x40800000, RZ ;  /* 0x4080000025277810 */ /* 0x000fe20007ffe1ff */
[----:B------:R-:W-:Y:S01]  /*2550*/  BSSY B0, `(.L_x_24) ;  /* 0x000001f000007945 */ /* 0x000fe20003800000 */
[----:B------:R-:W-:Y:S01]  /*2560*/  FFMA.FTZ R25, R28, R25, 0.19988867640495300293 ;  /* 0x3e4caf9e1c197423 */ /* 0x000fe20000010019 */
[----:B------:R-:W-:Y:S02]  /*2570*/  IADD3 R22, R40, -R37, RZ ;  /* 0x8000002528167210 */ /* 0x000fe40007ffe0ff */
[----:B------:R-:W-:Y:S01]  /*2580*/  FSETP.GEU.AND P1, PT, R38, -126, PT ;  /* 0xc2fc00002600780b */ /* 0x000fe20003f2e000 */
[----:B------:R-:W-:Y:S01]  /*2590*/  FFMA.FTZ R25, R28, R25, -0.25000196695327758789 ;  /* 0xbe8000421c197423 */ /* 0x000fe20000010019 */
[----:B------:R-:W-:Y:S01]  /*25a0*/  FFMA.FTZ R39, R39, R26, -1 ;  /* 0xbf80000027277423 */ /* 0x000fe2000001001a */
[----:B------:R-:W-:-:S02]  /*25b0*/  ISETP.GE.U32.AND P0, PT, R41, 0x7f800000, PT ;  /* 0x7f8000002900780c */ /* 0x000fc40003f06070 */
[----:B------:R-:W-:Y:S01]  /*25c0*/  FFMA.FTZ R25, R28, R25, 0.33333510160446166992 ;  /* 0x3eaaaae61c197423 */ /* 0x000fe20000010019 */
[----:B------:R-:W-:Y:S01]  /*25d0*/  FADD R22, R22, R39 ;  /* 0x0000002716167221 */ /* 0x000fe20000000000 */
[----:B------:R-:W-:Y:S02]  /*25e0*/  I2FP.F32.S32 R42, R42 ;  /* 0x0000002a002a7245 */ /* 0x000fe40000201400 */
[----:B------:R-:W-:Y:S01]  /*25f0*/  FFMA.FTZ R25, R28, R25, -0.5 ;  /* 0xbf0000001c197423 */ /* 0x000fe20000010019 */
[----:B------:R-:W-:Y:S02]  /*2600*/  FFMA.FTZ R39, R22, -R23, 0.10546888411045074463 ;  /* 0x3dd8001216277423 */ /* 0x000fe40000010817 */
[----:B------:R-:W-:Y:S01]  /*2610*/  FMUL R42, R42, 1.1920928955078125e-07 ;  /* 0x340000002a2a7820 */ /* 0x000fe20000400000 */
[----:B------:R-:W-:Y:S01]  /*2620*/  FMUL R25, R28, R25 ;  /* 0x000000191c197220 */ /* 0x000fe20000400000 */
[----:B------:R-:W-:Y:S01]  /*2630*/  FFMA.FTZ R39, R22, R39, -0.13229703903198242188 ;  /* 0xbe0778e016277423 */ /* 0x000fe20000010027 */
[----:B------:R-:W-:-:S02]  /*2640*/  @!P1 FMUL R38, R38, 0.5 ;  /* 0x3f00000026269820 */ /* 0x000fc40000400000 */
[----:B------:R-:W-:Y:S01]  /*2650*/  FFMA.FTZ R25, R28, R25, R28 ;  /* 0x000000191c197223 */ /* 0x000fe2000001001c */
[----:B------:R-:W-:Y:S01]  /*2660*/  FFMA.FTZ R43, R22, R39, 0.14491446316242218018 ;  /* 0x3e146475162b7423 */ /* 0x000fe20000010027 */
[----:B------:R0:W1:Y:S01]  /*2670*/  MUFU.EX2 R28, R38 ;  /* 0x00000026001c7308 */ /* 0x0000620000000800 */
[----:B------:R-:W-:Y:S01]  /*2680*/  FMUL R39, R19, 1.4426950216293334961 ;  /* 0x3fb8aa3b13277820 */ /* 0x000fe20000400000 */
[----:B------:R-:W-:Y:S01]  /*2690*/  FFMA.FTZ R25, R42, 0.69314718246459960938, R25 ;  /* 0x3f3172182a197823 */ /* 0x000fe20000010019 */
[----:B------:R-:W-:-:S03]  /*26a0*/  FFMA.FTZ R43, R22, R43, -0.16641564667224884033 ;  /* 0xbe2a68dd162b7423 */ /* 0x000fc6000001002b */
[----:B------:R-:W-:Y:S01]  /*26b0*/  FSETP.GEU.AND P2, PT, R39, -126, PT ;  /* 0xc2fc00002700780b */ /* 0x000fe20003f4e000 */
[----:B------:R-:W-:-:S04]  /*26c0*/  FFMA.FTZ R43, R22, R43, 0.19988867640495300293 ;  /* 0x3e4caf9e162b7423 */ /* 0x000fc8000001002b */
[----:B------:R-:W-:Y:S01]  /*26d0*/  FFMA.FTZ R43, R22, R43, -0.25000196695327758789 ;  /* 0xbe800042162b7423 */ /* 0x000fe2000001002b */
[----:B0-----:R-:W-:Y:S07]  /*26e0*/  @!P0 BRA `(.L_x_25) ;  /* 0x0000000000148947 */ /* 0x001fee0003800000 */
[----:B------:R-:W-:-:S13]  /*26f0*/  ISETP.GE.AND P0, PT, R41, -0x407fffff, PT ;  /* 0xbf8000012900780c */ /* 0x000fda0003f06270 */
[----:B------:R-:W-:-:S05]  /*2700*/  @P0 MOV R38, 0x7f800000 ;  /* 0x7f80000000260802 */ /* 0x000fca0000000f00 */
[C---:B------:R-:W-:Y:S01]  /*2710*/  @P0 FFMA.FTZ R25, R41.reuse, R38, +INF ;  /* 0x7f80000029190423 */ /* 0x040fe20000010026 */
[----:B------:R-:W-:-:S04]  /*2720*/  FSETP.NEU.AND P0, PT, R41, RZ, PT ;  /* 0x000000ff2900720b */ /* 0x000fc80003f0d000 */
[----:B------:R-:W-:-:S09]  /*2730*/  FSEL R25, R25, -RZ, P0 ;  /* 0x800000ff19197208 */ /* 0x000fd20000000000 */
.L_x_25:
[----:B------:R-:W-:Y:S05]  /*2740*/  BSYNC B0 ;  /* 0x0000000000007941 */ /* 0x000fea0003800000 */
.L_x_24:
[----:B------:R-:W-:Y:S01]  /*2750*/  FFMA.FTZ R43, R22, R43, 0.33333510160446166992 ;  /* 0x3eaaaae6162b7423 */ /* 0x000fe2000001002b */
[----:B------:R-:W-:Y:S01]  /*2760*/  @!P2 FMUL R39, R39, 0.5 ;  /* 0x3f0000002727a820 */ /* 0x000fe20000400000 */
[----:B-1----:R-:W-:Y:S01]  /*2770*/  @!P1 FMUL R28, R28, R28 ;  /* 0x0000001c1c1c9220 */ /* 0x002fe20000400000 */
[----:B------:R-:W-:Y:S01]  /*2780*/  I2FP.F32.S32 R37, R37 ;  /* 0x0000002500257245 */ /* 0x000fe20000201400 */
[----:B------:R-:W-:Y:S01]  /*2790*/  FFMA.FTZ R43, R22, R43, -0.5 ;  /* 0xbf000000162b7423 */ /* 0x000fe2000001002b */
[----:B------:R-:W0:Y:S01]  /*27a0*/  MUFU.EX2 R38, R39 ;  /* 0x0000002700267308 */ /* 0x000e220000000800 */
[----:B------:R-:W-:Y:S01]  /*27b0*/  ISETP.GE.U32.AND P0, PT, R40, 0x7f800000, PT ;  /* 0x7f8000002800780c */ /* 0x000fe20003f06070 */
[----:B------:R-:W-:Y:S01]  /*27c0*/  BSSY B0, `(.L_x_26) ;  /* 0x000002a000007945 */ /* 0x000fe20003800000 */
[----:B------:R-:W-:-:S04]  /*27d0*/  FMUL R43, R22, R43 ;  /* 0x0000002b162b7220 */ /* 0x000fc80000400000 */
[----:B------:R-:W-:Y:S01]  /*27e0*/  FFMA.FTZ R43, R22, R43, R22 ;  /* 0x0000002b162b7223 */ /* 0x000fe20000010016 */
[----:B------:R-:W-:-:S05]  /*27f0*/  FADD.FTZ.RZ R22, R28, 1 ;  /* 0x3f8000001c167421 */ /* 0x000fca000001c000 */
[----:B------:R-:W-:Y:S01]  /*2800*/  IADD3 R41, R22, -0x3f400000, RZ ;  /* 0xc0c0000016297810 */ /* 0x000fe20007ffe0ff */
[----:B------:R-:W-:Y:S01]  /*2810*/  FMUL R22, R37, 1.1920928955078125e-07 ;  /* 0x3400000025167820 */ /* 0x000fe20000400000 */
[----:B0-----:R-:W-:Y:S02]  /*2820*/  @!P2 FMUL R38, R38, R38 ;  /* 0x000000262626a220 */ /* 0x001fe40000400000 */
[----:B------:R-:W-:Y:S01]  /*2830*/  LOP3.LUT R37, R41, 0xff800000, RZ, 0xc0, !PT ;  /* 0xff80000029257812 */ /* 0x000fe200078ec0ff */
[----:B------:R-:W-:Y:S01]  /*2840*/  FFMA.FTZ R22, R22, 0.69314718246459960938, R43 ;  /* 0x3f31721816167823 */ /* 0x000fe2000001002b */
[----:B------:R-:W-:Y:S02]  /*2850*/  FADD.FTZ.RZ R41, R38, 1 ;  /* 0x3f80000026297421 */ /* 0x000fe4000001c000 */
[----:B------:R-:W-:Y:S02]  /*2860*/  IADD3 R39, -R37, 0x40800000, RZ ;  /* 0x4080000025277810 */ /* 0x000fe40007ffe1ff */
[----:B------:R-:W-:-:S02]  /*2870*/  IADD3 R42, R28, -R37, RZ ;  /* 0x800000251c2a7210 */ /* 0x000fc40007ffe0ff */
[----:B------:R-:W-:Y:S01]  /*2880*/  IADD3 R43, R41, -0x3f400000, RZ ;  /* 0xc0c00000292b7810 */ /* 0x000fe20007ffe0ff */
[----:B------:R-:W-:-:S03]  /*2890*/  FFMA.FTZ R41, R39, R26, -1 ;  /* 0xbf80000027297423 */ /* 0x000fc6000001001a */
[----:B------:R-:W-:Y:S01]  /*28a0*/  LOP3.LUT R39, R43, 0xff800000, RZ, 0xc0, !PT ;  /* 0xff8000002b277812 */ /* 0x000fe200078ec0ff */
[----:B------:R-:W-:-:S03]  /*28b0*/  FADD R42, R42, R41 ;  /* 0x000000292a2a7221 */ /* 0x000fc60000000000 */
[----:B------:R-:W-:-:S05]  /*28c0*/  IADD3 R41, -R39, 0x40800000, RZ ;  /* 0x4080000027297810 */ /* 0x000fca0007ffe1ff */
[----:B------:R-:W-:Y:S01]  /*28d0*/  FFMA.FTZ R43, R41, R26, -1 ;  /* 0xbf800000292b7423 */ /* 0x000fe2000001001a */
[----:B------:R-:W-:Y:S01]  /*28e0*/  FFMA.FTZ R41, R42, -R23, 0.10546888411045074463 ;  /* 0x3dd800122a297423 */ /* 0x000fe20000010817 */
[----:B------:R-:W-:-:S03]  /*28f0*/  IADD3 R26, R38, -R39, RZ ;  /* 0x80000027261a7210 */ /* 0x000fc60007ffe0ff */
[----:B------:R-:W-:Y:S02]  /*2900*/  FFMA.FTZ R41, R42, R41, -0.13229703903198242188 ;  /* 0xbe0778e02a297423 */ /* 0x000fe40000010029 */
[----:B------:R-:W-:Y:S02]  /*2910*/  FADD R26, R26, R43 ;  /* 0x0000002b1a1a7221 */ /* 0x000fe40000000000 */
[----:B------:R-:W-:Y:S02]  /*2920*/  FFMA.FTZ R41, R42, R41, 0.14491446316242218018 ;  /* 0x3e1464752a297423 */ /* 0x000fe40000010029 */
[----:B------:R-:W-:Y:S02]  /*2930*/  FFMA.FTZ R23, R26, -R23, 0.10546888411045074463 ;  /* 0x3dd800121a177423 */ /* 0x000fe40000010817 */
[----:B------:R-:W-:Y:S02]  /*2940*/  FFMA.FTZ R41, R42, R41, -0.16641564667224884033 ;  /* 0xbe2a68dd2a297423 */ /* 0x000fe40000010029 */
[----:B------:R-:W-:-:S02]  /*2950*/  FFMA.FTZ R23, R26, R23, -0.13229703903198242188 ;  /* 0xbe0778e01a177423 */ /* 0x000fc40000010017 */
[----:B------:R-:W-:Y:S02]  /*2960*/  FFMA.FTZ R41, R42, R41, 0.19988867640495300293 ;  /* 0x3e4caf9e2a297423 */ /* 0x000fe40000010029 */
[----:B------:R-:W-:Y:S02]  /*2970*/  FFMA.FTZ R23, R26, R23, 0.14491446316242218018 ;  /* 0x3e1464751a177423 */ /* 0x000fe40000010017 */
[----:B------:R-:W-:Y:S02]  /*2980*/  FFMA.FTZ R41, R42, R41, -0.25000196695327758789 ;  /* 0xbe8000422a297423 */ /* 0x000fe40000010029 */
[----:B------:R-:W-:Y:S02]  /*2990*/  FFMA.FTZ R43, R26, R23, -0.16641564667224884033 ;  /* 0xbe2a68dd1a2b7423 */ /* 0x000fe40000010017 */
[----:B------:R-:W-:Y:S02]  /*29a0*/  FFMA.FTZ R41, R42, R41, 0.33333510160446166992 ;  /* 0x3eaaaae62a297423 */ /* 0x000fe40000010029 */
[----:B------:R-:W-:-:S02]  /*29b0*/  FFMA.FTZ R43, R26, R43, 0.19988867640495300293 ;  /* 0x3e4caf9e1a2b7423 */ /* 0x000fc4000001002b */
[----:B------:R-:W-:Y:S02]  /*29c0*/  FFMA.FTZ R41, R42, R41, -0.5 ;  /* 0xbf0000002a297423 */ /* 0x000fe40000010029 */
[----:B------:R-:W-:Y:S02]  /*29d0*/  FFMA.FTZ R43, R26, R43, -0.25000196695327758789 ;  /* 0xbe8000421a2b7423 */ /* 0x000fe4000001002b */
[----:B------:R-:W-:-:S04]  /*29e0*/  FMUL R23, R42, R41 ;  /* 0x000000292a177220 */ /* 0x000fc80000400000 */
[----:B------:R-:W-:Y:S01]  /*29f0*/  FFMA.FTZ R23, R42, R23, R42 ;  /* 0x000000172a177223 */ /* 0x000fe2000001002a */
[----:B------:R-:W-:Y:S06]  /*2a00*/  @!P0 BRA `(.L_x_27) ;  /* 0x0000000000148947 */ /* 0x000fec0003800000 */
[----:B------:R-:W-:-:S13]  /*2a10*/  ISETP.GE.AND P0, PT, R40, -0x407fffff, PT ;  /* 0xbf8000012800780c */ /* 0x000fda0003f06270 */
[----:B------:R-:W-:-:S05]  /*2a20*/  @P0 MOV R41, 0x7f800000 ;  /* 0x7f80000000290802 */ /* 0x000fca0000000f00 */
[C---:B------:R-:W-:Y:S01]  /*2a30*/  @P0 FFMA.FTZ R22, R40.reuse, R41, +INF ;  /* 0x7f80000028160423 */ /* 0x040fe20000010029 */
[----:B------:R-:W-:-:S04]  /*2a40*/  FSETP.NEU.AND P0, PT, R40, RZ, PT ;  /* 0x000000ff2800720b */ /* 0x000fc80003f0d000 */
[----:B------:R-:W-:-:S09]  /*2a50*/  FSEL R22, R22, -RZ, P0 ;  /* 0x800000ff16167208 */ /* 0x000fd20000000000 */
.L_x_27:
[----:B------:R-:W-:Y:S05]  /*2a60*/  BSYNC B0 ;  /* 0x0000000000007941 */ /* 0x000fea0003800000 */
.L_x_26:
[----:B------:R-:W-:Y:S01]  /*2a70*/  ISETP.GE.U32.AND P1, PT, R28, 0x7f800000, PT ;  /* 0x7f8000001c00780c */ /* 0x000fe20003f26070 */
[C---:B------:R-:W-:Y:S01]  /*2a80*/  FFMA.FTZ R43, R26.reuse, R43, 0.33333510160446166992 ;  /* 0x3eaaaae61a2b7423 */ /* 0x040fe2000001002b */
[----:B------:R-:W-:Y:S01]  /*2a90*/  I2FP.F32.S32 R37, R37 ;  /* 0x0000002500257245 */ /* 0x000fe20000201400 */
[----:B------:R-:W-:Y:S01]  /*2aa0*/  BSSY B0, `(.L_x_28) ;  /* 0x0000010000007945 */ /* 0x000fe20003800000 */
[----:B------:R-:W-:Y:S01]  /*2ab0*/  I2FP.F32.S32 R39, R39 ;  /* 0x0000002700277245 */ /* 0x000fe20000201400 */
[----:B------:R-:W-:Y:S01]  /*2ac0*/  FFMA.FTZ R43, R26, R43, -0.5 ;  /* 0xbf0000001a2b7423 */ /* 0x000fe2000001002b */
[----:B------:R-:W-:Y:S01]  /*2ad0*/  FSETP.GT.AND P0, PT, R4, 20, PT ;  /* 0x41a000000400780b */ /* 0x000fe20003f04000 */
[----:B------:R-:W-:Y:S01]  /*2ae0*/  FMUL R40, R37, 1.1920928955078125e-07 ;  /* 0x3400000025287820 */ /* 0x000fe20000400000 */
[----:B------:R-:W-:Y:S01]  /*2af0*/  ISETP.GE.U32.AND P3, PT, R38, 0x7f800000, PT ;  /* 0x7f8000002600780c */ /* 0x000fe20003f66070 */
[----:B------:R-:W-:Y:S01]  /*2b00*/  FMUL R43, R26, R43 ;  /* 0x0000002b1a2b7220 */ /* 0x000fe20000400000 */
[----:B------:R-:W-:Y:S01]  /*2b10*/  FMUL R39, R39, 1.1920928955078125e-07 ;  /* 0x3400000027277820 */ /* 0x000fe20000400000 */
[----:B------:R-:W-:-:S02]  /*2b20*/  FFMA.FTZ R23, R40, 0.69314718246459960938, R23 ;  /* 0x3f31721828177823 */ /* 0x000fc40000010017 */
[----:B------:R-:W-:Y:S01]  /*2b30*/  FFMA.FTZ R26, R26, R43, R26 ;  /* 0x0000002b1a1a7223 */ /* 0x000fe2000001001a */
[----:B------:R-:W-:Y:S07]  /*2b40*/  @!P1 BRA `(.L_x_29) ;  /* 0x0000000000149947 */ /* 0x000fee0003800000 */
[C---:B------:R-:W-:Y:S02]  /*2b50*/  ISETP.GE.AND P1, PT, R28.reuse, -0x407fffff, PT ;  /* 0xbf8000011c00780c */ /* 0x040fe40003f26270 */
[----:B------:R-:W-:-:S11]  /*2b60*/  FSETP.NEU.AND P2, PT, R28, RZ, PT ;  /* 0x000000ff1c00720b */ /* 0x000fd60003f4d000 */
[----:B------:R-:W-:-:S05]  /*2b70*/  @P1 MOV R37, 0x7f800000 ;  /* 0x7f80000000251802 */ /* 0x000fca0000000f00 */
[----:B------:R-:W-:-:S05]  /*2b80*/  @P1 FFMA.FTZ R23, R28, R37, +INF ;  /* 0x7f8000001c171423 */ /* 0x000fca0000010025 */
[----:B------:R-:W-:-:S07]  /*2b90*/  FSEL R23, R23, -RZ, P2 ;  /* 0x800000ff17177208 */ /* 0x000fce0001000000 */
.L_x_29:
[----:B------:R-:W-:Y:S05]  /*2ba0*/  BSYNC B0 ;  /* 0x0000000000007941 */ /* 0x000fea0003800000 */
.L_x_28:
[----:B------:R-:W-:Y:S01]  /*2bb0*/  BSSY B0, `(.L_x_30) ;  /* 0x0000008000007945 */ /* 0x000fe20003800000 */
[----:B------:R-:W-:-:S03]  /*2bc0*/  FFMA.FTZ R26, R39, 0.69314718246459960938, R26 ;  /* 0x3f317218271a7823 */ /* 0x000fc6000001001a */
[----:B------:R-:W-:Y:S05]  /*2bd0*/  @!P3 BRA `(.L_x_31) ;  /* 0x000000000014b947 */ /* 0x000fea0003800000 */
[C---:B------:R-:W-:Y:S02]  /*2be0*/  ISETP.GE.AND P1, PT, R38.reuse, -0x407fffff, PT ;  /* 0xbf8000012600780c */ /* 0x040fe40003f26270 */
[----:B------:R-:W-:-:S11]  /*2bf0*/  FSETP.NEU.AND P2, PT, R38, RZ, PT ;  /* 0x000000ff2600720b */ /* 0x000fd60003f4d000 */
[----:B------:R-:W-:-:S05]  /*2c00*/  @P1 MOV R37, 0x7f800000 ;  /* 0x7f80000000251802 */ /* 0x000fca0000000f00 */
[----:B------:R-:W-:-:S05]  /*2c10*/  @P1 FFMA.FTZ R26, R38, R37, +INF ;  /* 0x7f800000261a1423 */ /* 0x000fca0000010025 */
[----:B------:R-:W-:-:S07]  /*2c20*/  FSEL R26, R26, -RZ, P2 ;  /* 0x800000ff1a1a7208 */ /* 0x000fce0001000000 */
.L_x_31:
[----:B------:R-:W-:Y:S05]  /*2c30*/  BSYNC B0 ;  /* 0x0000000000007941 */ /* 0x000fea0003800000 */
.L_x_30:
[----:B------:R-:W-:Y:S01]  /*2c40*/  FSEL R21, R4, R21, P0 ;  /* 0x0000001504157208 */ /* 0x000fe20000000000 */
[----:B------:R-:W-:Y:S01]  /*2c50*/  BSSY B0, `(.L_x_32) ;  /* 0x0000018000007945 */ /* 0x000fe20003800000 */
[----:B------:R-:W-:Y:S02]  /*2c60*/  FSETP.GT.AND P1, PT, R5, 20, PT ;  /* 0x41a000000500780b */ /* 0x000fe40003f24000 */
[----:B------:R-:W-:Y:S01]  /*2c70*/  FSETP.GT.AND P0, PT, R6, 20, PT ;  /* 0x41a000000600780b */ /* 0x000fe20003f04000 */
[----:B------:R-:W-:Y:S01]  /*2c80*/  FADD.FTZ R39, |R21|, -RZ ;  /* 0x800000ff15277221 */ /* 0x000fe20000010200 */
[----:B------:R-:W-:-:S04]  /*2c90*/  FSEL R28, R5, R0, P1 ;  /* 0x00000000051c7208 */ /* 0x000fc80000800000 */
[----:B------:R-:W-:-:S13]  /*2ca0*/  FSETP.GE.AND P2, PT, R39, 0.60000002384185791016, PT ;  /* 0x3f19999a2700780b */ /* 0x000fda0003f46000 */
[----:B------:R-:W-:Y:S05]  /*2cb0*/  @!P2 BRA `(.L_x_33) ;  /* 0x000000000028a947 */ /* 0x000fea0003800000 */
[C---:B------:R-:W-:Y:S01]  /*2cc0*/  FMUL R0, R39.reuse, 2.8853900432586669922 ;  /* 0x4038aa3b27007820 */ /* 0x040fe20000400000 */
[----:B------:R-:W-:Y:S01]  /*2cd0*/  HFMA2.MMA R38, -RZ, RZ, 1.875, 0 ;  /* 0x3f800000ff267435 */ /* 0x000fe200000001ff */
[----:B------:R-:W-:-:S04]  /*2ce0*/  FSETP.GE.AND P1, PT, R39, 9.010913848876953125, PT ;  /* 0x41102cb42700780b */ /* 0x000fc80003f26000 */
[----:B------:R-:W0:Y:S02]  /*2cf0*/  MUFU.EX2 R0, R0 ;  /* 0x0000000000007308 */ /* 0x000e240000000800 */
[----:B0-----:R-:W-:-:S06]  /*2d00*/  FADD R37, R0, 1 ;  /* 0x3f80000000257421 */ /* 0x001fcc0000000000 */
[----:B------:R-:W0:Y:S02]  /*2d10*/  MUFU.RCP R37, R37 ;  /* 0x0000002500257308 */ /* 0x000e240000001000 */
[----:B0-----:R-:W-:-:S05]  /*2d20*/  FFMA.FTZ R38, R37, -2, R38 ;  /* 0xc000000025267823 */ /* 0x001fca0000010026 */
[----:B------:R-:W-:-:S04]  /*2d30*/  FSEL R38, R38, 1, !P1 ;  /* 0x3f80000026267808 */ /* 0x000fc80004800000 */
[----:B------:R-:W-:Y:S01]  /*2d40*/  LOP3.LUT R21, R38, 0x80000000, R21, 0xf8, !PT ;  /* 0x8000000026157812 */ /* 0x000fe200078ef815 */
[----:B------:R-:W-:Y:S06]  /*2d50*/  BRA `(.L_x_34) ;  /* 0x00000000001c7947 */ /* 0x000fec0003800000 */
.L_x_33:
[----:B------:R-:W-:Y:S01]  /*2d60*/  MOV R0, 0x3c80f082 ;  /* 0x3c80f08200007802 */ /* 0x000fe20000000f00 */
[----:B------:R-:W-:-:S04]  /*2d70*/  FMUL R37, R21, R21 ;  /* 0x0000001515257220 */ /* 0x000fc80000400000 */
[----:B------:R-:W-:-:S04]  /*2d80*/  FFMA.FTZ R0, R37, R0, -0.052303962409496307373 ;  /* 0xbd563cae25007423 */ /* 0x000fc80000010000 */
[----:B------:R-:W-:-:S04]  /*2d90*/  FFMA.FTZ R0, R37, R0, 0.1331529766321182251 ;  /* 0x3e08594125007423 */ /* 0x000fc80000010000 */
[----:B------:R-:W-:-:S04]  /*2da0*/  FFMA.FTZ R0, R37, R0, -0.33332768082618713379 ;  /* 0xbeaaa9ed25007423 */ /* 0x000fc80000010000 */
[----:B------:R-:W-:-:S04]  /*2db0*/  FFMA.FTZ R0, R37, R0, RZ ;  /* 0x0000000025007223 */ /* 0x000fc800000100ff */
[----:B------:R-:W-:-:S07]  /*2dc0*/  FFMA.FTZ R21, R21, R0, R21 ;  /* 0x0000000015157223 */ /* 0x000fce0000010015 */
.L_x_34:
[----:B------:R-:W-:Y:S05]  /*2dd0*/  BSYNC B0 ;  /* 0x0000000000007941 */ /* 0x000fea0003800000 */
.L_x_32:
[----:B------:R-:W-:Y:S01]  /*2de0*/  FADD.FTZ R39, |R28|, -RZ ;  /* 0x800000ff1c277221 */ /* 0x000fe20000010200 */
[----:B------:R-:W-:Y:S01]  /*2df0*/  BSSY B0, `(.L_x_35) ;  /* 0x0000016000007945 */ /* 0x000fe20003800000 */
[----:B------:R-:W-:Y:S02]  /*2e00*/  FSETP.GT.AND P1, PT, R7, 20, PT ;  /* 0x41a000000700780b */ /* 0x000fe40003f24000 */
[----:B------:R-:W-:Y:S02]  /*2e10*/  FSEL R29, R6, R29, P0 ;  /* 0x0000001d061d7208 */ /* 0x000fe40000000000 */
        /* <DEDUP_REMOVED lines=12> */
.L_x_36:
[----:B------:R-:W-:Y:S01]  /*2ee0*/  MOV R0, 0x3c80f082 ;  /* 0x3c80f08200007802 */ /* 0x000fe20000000f00 */
[----:B------:R-:W-:-:S04]  /*2ef0*/  FMUL R37, R28, R28 ;  /* 0x0000001c1c257220 */ /* 0x000fc80000400000 */
[----:B------:R-:W-:-:S04]  /*2f00*/  FFMA.FTZ R0, R37, R0, -0.052303962409496307373 ;  /* 0xbd563cae25007423 */ /* 0x000fc80000010000 */
[----:B------:R-:W-:-:S04]  /*2f10*/  FFMA.FTZ R0, R37, R0, 0.1331529766321182251 ;  /* 0x3e08594125007423 */ /* 0x000fc80000010000 */
[----:B------:R-:W-:-:S04]  /*2f20*/  FFMA.FTZ R0, R37, R0, -0.33332768082618713379 ;  /* 0xbeaaa9ed25007423 */ /* 0x000fc80000010000 */
[----:B------:R-:W-:-:S04]  /*2f30*/  FFMA.FTZ R37, R37, R0, RZ ;  /* 0x0000000025257223 */ /* 0x000fc800000100ff */
[----:B------:R-:W-:-:S07]  /*2f40*/  FFMA.FTZ R28, R28, R37, R28 ;  /* 0x000000251c1c7223 */ /* 0x000fce000001001c */
.L_x_37:
[----:B------:R-:W-:Y:S05]  /*2f50*/  BSYNC B0 ;  /* 0x0000000000007941 */ /* 0x000fea0003800000 */
.L_x_35:
        /* <DEDUP_REMOVED lines=16> */
.L_x_39:
[----:B------:R-:W-:Y:S01]  /*3060*/  MOV R0, 0x3c80f082 ;  /* 0x3c80f08200007802 */ /* 0x000fe20000000f00 */
[----:B------:R-:W-:-:S04]  /*3070*/  FMUL R37, R29, R29 ;  /* 0x0000001d1d257220 */ /* 0x000fc80000400000 */
[----:B------:R-:W-:-:S04]  /*3080*/  FFMA.FTZ R0, R37, R0, -0.052303962409496307373 ;  /* 0xbd563cae25007423 */ /* 0x000fc80000010000 */
[----:B------:R-:W-:-:S04]  /*3090*/  FFMA.FTZ R0, R37, R0, 0.1331529766321182251 ;  /* 0x3e08594125007423 */ /* 0x000fc80000010000 */
[----:B------:R-:W-:-:S04]  /*30a0*/  FFMA.FTZ R0, R37, R0, -0.33332768082618713379 ;  /* 0xbeaaa9ed25007423 */ /* 0x000fc80000010000 */
[----:B------:R-:W-:-:S04]  /*30b0*/  FFMA.FTZ R0, R37, R0, RZ ;  /* 0x0000000025007223 */ /* 0x000fc800000100ff */
[----:B------:R-:W-:-:S07]  /*30c0*/  FFMA.FTZ R29, R29, R0, R29 ;  /* 0x000000001d1d7223 */ /* 0x000fce000001001d */
.L_x_40:
[----:B------:R-:W-:Y:S05]  /*30d0*/  BSYNC B0 ;  /* 0x0000000000007941 */ /* 0x000fea0003800000 */
.L_x_38:
        /* <DEDUP_REMOVED lines=16> */
.L_x_42:
[----:B------:R-:W-:Y:S01]  /*31e0*/  MOV R0, 0x3c80f082 ;  /* 0x3c80f08200007802 */ /* 0x000fe20000000f00 */
[----:B------:R-:W-:-:S04]  /*31f0*/  FMUL R37, R30, R30 ;  /* 0x0000001e1e257220 */ /* 0x000fc80000400000 */
[----:B------:R-:W-:-:S04]  /*3200*/  FFMA.FTZ R0, R37, R0, -0.052303962409496307373 ;  /* 0xbd563cae25007423 */ /* 0x000fc80000010000 */
[----:B------:R-:W-:-:S04]  /*3210*/  FFMA.FTZ R0, R37, R0, 0.1331529766321182251 ;  /* 0x3e08594125007423 */ /* 0x000fc80000010000 */
[----:B------:R-:W-:-:S04]  /*3220*/  FFMA.FTZ R0, R37, R0, -0.33332768082618713379 ;  /* 0xbeaaa9ed25007423 */ /* 0x000fc80000010000 */
[----:B------:R-:W-:-:S04]  /*3230*/  FFMA.FTZ R37, R37, R0, RZ ;  /* 0x0000000025257223 */ /* 0x000fc800000100ff */
[----:B------:R-:W-:-:S07]  /*3240*/  FFMA.FTZ R30, R30, R37, R30 ;  /* 0x000000251e1e7223 */ /* 0x000fce000001001e */
.L_x_43:
[----:B------:R-:W-:Y:S05]  /*3250*/  BSYNC B0 ;  /* 0x0000000000007941 */ /* 0x000fea0003800000 */
.L_x_41:
        /* <DEDUP_REMOVED lines=16> */
.L_x_45:
[----:B------:R-:W-:Y:S01]  /*3360*/  MOV R0, 0x3c80f082 ;  /* 0x3c80f08200007802 */ /* 0x000fe20000000f00 */
[----:B------:R-:W-:-:S04]  /*3370*/  FMUL R37, R31, R31 ;  /* 0x0000001f1f257220 */ /* 0x000fc80000400000 */
[----:B------:R-:W-:-:S04]  /*3380*/  FFMA.FTZ R0, R37, R0, -0.052303962409496307373 ;  /* 0xbd563cae25007423 */ /* 0x000fc80000010000 */
[----:B------:R-:W-:-:S04]  /*3390*/  FFMA.FTZ R0, R37, R0, 0.1331529766321182251 ;  /* 0x3e08594125007423 */ /* 0x000fc80000010000 */
[----:B------:R-:W-:-:S04]  /*33a0*/  FFMA.FTZ R0, R37, R0, -0.33332768082618713379 ;  /* 0xbeaaa9ed25007423 */ /* 0x000fc80000010000 */
[----:B------:R-:W-:-:S04]  /*33b0*/  FFMA.FTZ R0, R37, R0, RZ ;  /* 0x0000000025007223 */ /* 0x000fc800000100ff */
[----:B------:R-:W-:-:S07]  /*33c0*/  FFMA.FTZ R31, R31, R0, R31 ;  /* 0x000000001f1f7223 */ /* 0x000fce000001001f */
.L_x_46:
[----:B------:R-:W-:Y:S05]  /*33d0*/  BSYNC B0 ;  /* 0x0000000000007941 */ /* 0x000fea0003800000 */
.L_x_44:
        /* <DEDUP_REMOVED lines=16> */
.L_x_48:
[----:B------:R-:W-:Y:S01]  /*34e0*/  MOV R0, 0x3c80f082 ;  /* 0x3c80f08200007802 */ /* 0x000fe20000000f00 */
[----:B------:R-:W-:-:S04]  /*34f0*/  FMUL R37, R32, R32 ;  /* 0x0000002020257220 */ /* 0x000fc80000400000 */
[----:B------:R-:W-:-:S04]  /*3500*/  FFMA.FTZ R0, R37, R0, -0.052303962409496307373 ;  /* 0xbd563cae25007423 */ /* 0x000fc80000010000 */
[----:B------:R-:W-:-:S04]  /*3510*/  FFMA.FTZ R0, R37, R0, 0.1331529766321182251 ;  /* 0x3e08594125007423 */ /* 0x000fc80000010000 */
[----:B------:R-:W-:-:S04]  /*3520*/  FFMA.FTZ R0, R37, R0, -0.33332768082618713379 ;  /* 0xbeaaa9ed25007423 */ /* 0x000fc80000010000 */
[----:B------:R-:W-:-:S04]  /*3530*/  FFMA.FTZ R37, R37, R0, RZ ;  /* 0x0000000025257223 */ /* 0x000fc800000100ff */
[----:B------:R-:W-:-:S07]  /*3540*/  FFMA.FTZ R32, R32, R37, R32 ;  /* 0x0000002520207223 */ /* 0x000fce0000010020 */
.L_x_49:
[----:B------:R-:W-:Y:S05]  /*3550*/  BSYNC B0 ;  /* 0x0000000000007941 */ /* 0x000fea0003800000 */
.L_x_47:
        /* <DEDUP_REMOVED lines=16> */
.L_x_51:
[----:B------:R-:W-:Y:S01]  /*3660*/  MOV R0, 0x3c80f082 ;  /* 0x3c80f08200007802 */ /* 0x000fe20000000f00 */
[----:B------:R-:W-:-:S04]  /*3670*/  FMUL R37, R33, R33 ;  /* 0x0000002121257220 */ /* 0x000fc80000400000 */
[----:B------:R-:W-:-:S04]  /*3680*/  FFMA.FTZ R0, R37, R0, -0.052303962409496307373 ;  /* 0xbd563cae25007423 */ /* 0x000fc80000010000 */
[----:B------:R-:W-:-:S04]  /*3690*/  FFMA.FTZ R0, R37, R0, 0.1331529766321182251 ;  /* 0x3e08594125007423 */ /* 0x000fc80000010000 */
[----:B------:R-:W-:-:S04]  /*36a0*/  FFMA.FTZ R0, R37, R0, -0.33332768082618713379 ;  /* 0xbeaaa9ed25007423 */ /* 0x000fc80000010000 */
[----:B------:R-:W-:-:S04]  /*36b0*/  FFMA.FTZ R0, R37, R0, RZ ;  /* 0x0000000025007223 */ /* 0x000fc800000100ff */
[----:B------:R-:W-:-:S07]  /*36c0*/  FFMA.FTZ R33, R33, R0, R33 ;  /* 0x0000000021217223 */ /* 0x000fce0000010021 */
.L_x_52:
[----:B------:R-:W-:Y:S05]  /*36d0*/  BSYNC B0 ;  /* 0x0000000000007941 */ /* 0x000fea0003800000 */
.L_x_50:
        /* <DEDUP_REMOVED lines=16> */
.L_x_54:
[----:B------:R-:W-:Y:S01]  /*37e0*/  MOV R0, 0x3c80f082 ;  /* 0x3c80f08200007802 */ /* 0x000fe20000000f00 */
[----:B------:R-:W-:-:S04]  /*37f0*/  FMUL R37, R34, R34 ;  /* 0x0000002222257220 */ /* 0x000fc80000400000 */
[----:B------:R-:W-:-:S04]  /*3800*/  FFMA.FTZ R0, R37, R0, -0.052303962409496307373 ;  /* 0xbd563cae25007423 */ /* 0x000fc80000010000 */
[----:B------:R-:W-:-:S04]  /*3810*/  FFMA.FTZ R0, R37, R0, 0.1331529766321182251 ;  /* 0x3e08594125007423 */ /* 0x000fc80000010000 */
[----:B------:R-:W-:-:S04]  /*3820*/  FFMA.FTZ R0, R37, R0, -0.33332768082618713379 ;  /* 0xbeaaa9ed25007423 */ /* 0x000fc80000010000 */
[----:B------:R-:W-:-:S04]  /*3830*/  FFMA.FTZ R37, R37, R0, RZ ;  /* 0x0000000025257223 */ /* 0x000fc800000100ff */
[----:B------:R-:W-:-:S07]  /*3840*/  FFMA.FTZ R34, R34, R37, R34 ;  /* 0x0000002522227223 */ /* 0x000fce0000010022 */
.L_x_55:
[----:B------:R-:W-:Y:S05]  /*3850*/  BSYNC B0 ;  /* 0x0000000000007941 */ /* 0x000fea0003800000 */
.L_x_53:
        /* <DEDUP_REMOVED lines=16> */
.L_x_57:
[----:B------:R-:W-:Y:S01]  /*3960*/  MOV R0, 0x3c80f082 ;  /* 0x3c80f08200007802 */ /* 0x000fe20000000f00 */
[----:B------:R-:W-:-:S04]  /*3970*/  FMUL R37, R35, R35 ;  /* 0x0000002323257220 */ /* 0x000fc80000400000 */
[----:B------:R-:W-:-:S04]  /*3980*/  FFMA.FTZ R0, R37, R0, -0.052303962409496307373 ;  /* 0xbd563cae25007423 */ /* 0x000fc80000010000 */
[----:B------:R-:W-:-:S04]  /*3990*/  FFMA.FTZ R0, R37, R0, 0.1331529766321182251 ;  /* 0x3e08594125007423 */ /* 0x000fc80000010000 */
[----:B------:R-:W-:-:S04]  /*39a0*/  FFMA.FTZ R0, R37, R0, -0.33332768082618713379 ;  /* 0xbeaaa9ed25007423 */ /* 0x000fc80000010000 */
[----:B------:R-:W-:-:S04]  /*39b0*/  FFMA.FTZ R0, R37, R0, RZ ;  /* 0x0000000025007223 */ /* 0x000fc800000100ff */
[----:B------:R-:W-:-:S07]  /*39c0*/  FFMA.FTZ R35, R35, R0, R35 ;  /* 0x0000000023237223 */ /* 0x000fce0000010023 */
.L_x_58:
[----:B------:R-:W-:Y:S05]  /*39d0*/  BSYNC B0 ;  /* 0x0000000000007941 */ /* 0x000fea0003800000 */
.L_x_56:
        /* <DEDUP_REMOVED lines=16> */
.L_x_60:
[----:B------:R-:W-:Y:S01]  /*3ae0*/  MOV R0, 0x3c80f082 ;  /* 0x3c80f08200007802 */ /* 0x000fe20000000f00 */
[----:B------:R-:W-:-:S04]  /*3af0*/  FMUL R37, R36, R36 ;  /* 0x0000002424257220 */ /* 0x000fc80000400000 */
[----:B------:R-:W-:-:S04]  /*3b00*/  FFMA.FTZ R0, R37, R0, -0.052303962409496307373 ;  /* 0xbd563cae25007423 */ /* 0x000fc80000010000 */
[----:B------:R-:W-:-:S04]  /*3b10*/  FFMA.FTZ R0, R37, R0, 0.1331529766321182251 ;  /* 0x3e08594125007423 */ /* 0x000fc80000010000 */
[----:B------:R-:W-:-:S04]  /*3b20*/  FFMA.FTZ R0, R37, R0, -0.33332768082618713379 ;  /* 0xbeaaa9ed25007423 */ /* 0x000fc80000010000 */
[----:B------:R-:W-:-:S04]  /*3b30*/  FFMA.FTZ R37, R37, R0, RZ ;  /* 0x0000000025257223 */ /* 0x000fc800000100ff */
[----:B------:R-:W-:-:S07]  /*3b40*/  FFMA.FTZ R36, R36, R37, R36 ;  /* 0x0000002524247223 */ /* 0x000fce0000010024 */
.L_x_61:
[----:B------:R-:W-:Y:S05]  /*3b50*/  BSYNC B0 ;  /* 0x0000000000007941 */ /* 0x000fea0003800000 */
.L_x_59:
        /* <DEDUP_REMOVED lines=16> */
.L_x_63:
[----:B------:R-:W-:Y:S01]  /*3c60*/  MOV R0, 0x3c80f082 ;  /* 0x3c80f08200007802 */ /* 0x000fe20000000f00 */
[----:B------:R-:W-:-:S04]  /*3c70*/  FMUL R37, R27, R27 ;  /* 0x0000001b1b257220 */ /* 0x000fc80000400000 */
[----:B------:R-:W-:-:S04]  /*3c80*/  FFMA.FTZ R0, R37, R0, -0.052303962409496307373 ;  /* 0xbd563cae25007423 */ /* 0x000fc80000010000 */
[----:B------:R-:W-:-:S04]  /*3c90*/  FFMA.FTZ R0, R37, R0, 0.1331529766321182251 ;  /* 0x3e08594125007423 */ /* 0x000fc80000010000 */
[----:B------:R-:W-:-:S04]  /*3ca0*/  FFMA.FTZ R0, R37, R0, -0.33332768082618713379 ;  /* 0xbeaaa9ed25007423 */ /* 0x000fc80000010000 */
[----:B------:R-:W-:-:S04]  /*3cb0*/  FFMA.FTZ R0, R37, R0, RZ ;  /* 0x0000000025007223 */ /* 0x000fc800000100ff */
[----:B------:R-:W-:-:S07]  /*3cc0*/  FFMA.FTZ R27, R27, R0, R27 ;  /* 0x000000001b1b7223 */ /* 0x000fce000001001b */
.L_x_64:
[----:B------:R-:W-:Y:S05]  /*3cd0*/  BSYNC B0 ;  /* 0x0000000000007941 */ /* 0x000fea0003800000 */
.L_x_62:
        /* <DEDUP_REMOVED lines=16> */
.L_x_66:
[----:B------:R-:W-:Y:S01]  /*3de0*/  MOV R0, 0x3c80f082 ;  /* 0x3c80f08200007802 */ /* 0x000fe20000000f00 */
[----:B------:R-:W-:-:S04]  /*3df0*/  FMUL R37, R24, R24 ;  /* 0x0000001818257220 */ /* 0x000fc80000400000 */
[----:B------:R-:W-:-:S04]  /*3e00*/  FFMA.FTZ R0, R37, R0, -0.052303962409496307373 ;  /* 0xbd563cae25007423 */ /* 0x000fc80000010000 */
[----:B------:R-:W-:-:S04]  /*3e10*/  FFMA.FTZ R0, R37, R0, 0.1331529766321182251 ;  /* 0x3e08594125007423 */ /* 0x000fc80000010000 */
[----:B------:R-:W-:-:S04]  /*3e20*/  FFMA.FTZ R0, R37, R0, -0.33332768082618713379 ;  /* 0xbeaaa9ed25007423 */ /* 0x000fc80000010000 */
[----:B------:R-:W-:-:S04]  /*3e30*/  FFMA.FTZ R37, R37, R0, RZ ;  /* 0x0000000025257223 */ /* 0x000fc800000100ff */
[----:B------:R-:W-:-:S07]  /*3e40*/  FFMA.FTZ R24, R24, R37, R24 ;  /* 0x0000002518187223 */ /* 0x000fce0000010018 */
.L_x_67:
[----:B------:R-:W-:Y:S05]  /*3e50*/  BSYNC B0 ;  /* 0x0000000000007941 */ /* 0x000fea0003800000 */
.L_x_65:
        /* <DEDUP_REMOVED lines=16> */
.L_x_69:
[----:B------:R-:W-:Y:S01]  /*3f60*/  MOV R0, 0x3c80f082 ;  /* 0x3c80f08200007802 */ /* 0x000fe20000000f00 */
[----:B------:R-:W-:-:S04]  /*3f70*/  FMUL R37, R25, R25 ;  /* 0x0000001919257220 */ /* 0x000fc80000400000 */
[----:B------:R-:W-:-:S04]  /*3f80*/  FFMA.FTZ R0, R37, R0, -0.052303962409496307373 ;  /* 0xbd563cae25007423 */ /* 0x000fc80000010000 */
[----:B------:R-:W-:-:S04]  /*3f90*/  FFMA.FTZ R0, R37, R0, 0.1331529766321182251 ;  /* 0x3e08594125007423 */ /* 0x000fc80000010000 */
[----:B------:R-:W-:-:S04]  /*3fa0*/  FFMA.FTZ R0, R37, R0, -0.33332768082618713379 ;  /* 0xbeaaa9ed25007423 */ /* 0x000fc80000010000 */
[----:B------:R-:W-:-:S04]  /*3fb0*/  FFMA.FTZ R0, R37, R0, RZ ;  /* 0x0000000025007223 */ /* 0x000fc800000100ff */
[----:B------:R-:W-:-:S07]  /*3fc0*/  FFMA.FTZ R25, R25, R0, R25 ;  /* 0x0000000019197223 */ /* 0x000fce0000010019 */
.L_x_70:
[----:B------:R-:W-:Y:S05]  /*3fd0*/  BSYNC B0 ;  /* 0x0000000000007941 */ /* 0x000fea0003800000 */
.L_x_68:
        /* <DEDUP_REMOVED lines=16> */
.L_x_72:
[----:B------:R-:W-:Y:S01]  /*40e0*/  MOV R0, 0x3c80f082 ;  /* 0x3c80f08200007802 */ /* 0x000fe20000000f00 */
[----:B------:R-:W-:-:S04]  /*40f0*/  FMUL R37, R22, R22 ;  /* 0x0000001616257220 */ /* 0x000fc80000400000 */
[----:B------:R-:W-:-:S04]  /*4100*/  FFMA.FTZ R0, R37, R0, -0.052303962409496307373 ;  /* 0xbd563cae25007423 */ /* 0x000fc80000010000 */
[----:B------:R-:W-:-:S04]  /*4110*/  FFMA.FTZ R0, R37, R0, 0.1331529766321182251 ;  /* 0x3e08594125007423 */ /* 0x000fc80000010000 */
[----:B------:R-:W-:-:S04]  /*4120*/  FFMA.FTZ R0, R37, R0, -0.33332768082618713379 ;  /* 0xbeaaa9ed25007423 */ /* 0x000fc80000010000 */
[----:B------:R-:W-:-:S04]  /*4130*/  FFMA.FTZ R37, R37, R0, RZ ;  /* 0x0000000025257223 */ /* 0x000fc800000100ff */
[----:B------:R-:W-:-:S07]  /*4140*/  FFMA.FTZ R22, R22, R37, R22 ;  /* 0x0000002516167223 */ /* 0x000fce0000010016 */
.L_x_73:
[----:B------:R-:W-:Y:S05]  /*4150*/  BSYNC B0 ;  /* 0x0000000000007941 */ /* 0x000fea0003800000 */
.L_x_71:
[----:B------:R-:W-:Y:S01]  /*4160*/  FADD.FTZ R39, |R23|, -RZ ;  /* 0x800000ff17277221 */ /* 0x000fe20000010200 */
[----:B------:R-:W-:Y:S01]  /*4170*/  BSSY B0, `(.L_x_74) ;  /* 0x0000015000007945 */ /* 0x000fe20003800000 */
[----:B------:R-:W-:-:S03]  /*4180*/  FSEL R26, R19, R26, P2 ;  /* 0x0000001a131a7208 */ /* 0x000fc60001000000 */
        /* <DEDUP_REMOVED lines=12> */
.L_x_75:
[----:B------:R-:W-:Y:S01]  /*4250*/  MOV R0, 0x3c80f082 ;  /* 0x3c80f08200007802 */ /* 0x000fe20000000f00 */
[----:B------:R-:W-:-:S04]  /*4260*/  FMUL R37, R23, R23 ;  /* 0x0000001717257220 */ /* 0x000fc80000400000 */
[----:B------:R-:W-:-:S04]  /*4270*/  FFMA.FTZ R0, R37, R0, -0.052303962409496307373 ;  /* 0xbd563cae25007423 */ /* 0x000fc80000010000 */
[----:B------:R-:W-:-:S04]  /*4280*/  FFMA.FTZ R0, R37, R0, 0.1331529766321182251 ;  /* 0x3e08594125007423 */ /* 0x000fc80000010000 */
[----:B------:R-:W-:-:S04]  /*4290*/  FFMA.FTZ R0, R37, R0, -0.33332768082618713379 ;  /* 0xbeaaa9ed25007423 */ /* 0x000fc80000010000 */
[----:B------:R-:W-:-:S04]  /*42a0*/  FFMA.FTZ R0, R37, R0, RZ ;  /* 0x0000000025007223 */ /* 0x000fc800000100ff */
[----:B------:R-:W-:-:S07]  /*42b0*/  FFMA.FTZ R23, R23, R0, R23 ;  /* 0x0000000017177223 */ /* 0x000fce0000010017 */
.L_x_76:
[----:B------:R-:W-:Y:S05]  /*42c0*/  BSYNC B0 ;  /* 0x0000000000007941 */ /* 0x000fea0003800000 */
.L_x_74:
[----:B------:R-:W-:Y:S01]  /*42d0*/  FADD.FTZ R40, |R26|, -RZ ;  /* 0x800000ff1a287221 */ /* 0x000fe20000010200 */
[----:B------:R-:W-:Y:S04]  /*42e0*/  BSSY B0, `(.L_x_77) ;  /* 0x0000014000007945 */ /* 0x000fe80003800000 */
        /* <DEDUP_REMOVED lines=12> */
.L_x_78:
[----:B------:R-:W-:Y:S01]  /*43b0*/  MOV R0, 0x3c80f082 ;  /* 0x3c80f08200007802 */ /* 0x000fe20000000f00 */
[----:B------:R-:W-:-:S04]  /*43c0*/  FMUL R37, R26, R26 ;  /* 0x0000001a1a257220 */ /* 0x000fc80000400000 */
[----:B------:R-:W-:-:S04]  /*43d0*/  FFMA.FTZ R0, R37, R0, -0.052303962409496307373 ;  /* 0xbd563cae25007423 */ /* 0x000fc80000010000 */
[----:B------:R-:W-:-:S04]  /*43e0*/  FFMA.FTZ R0, R37, R0, 0.1331529766321182251 ;  /* 0x3e08594125007423 */ /* 0x000fc80000010000 */
[----:B------:R-:W-:-:S04]  /*43f0*/  FFMA.FTZ R0, R37, R0, -0.33332768082618713379 ;  /* 0xbeaaa9ed25007423 */ /* 0x000fc80000010000 */
[----:B------:R-:W-:-:S04]  /*4400*/  FFMA.FTZ R37, R37, R0, RZ ;  /* 0x0000000025257223 */ /* 0x000fc800000100ff */
[----:B------:R-:W-:-:S07]  /*4410*/  FFMA.FTZ R0, R26, R37, R26 ;  /* 0x000000251a007223 */ /* 0x000fce000001001a */
.L_x_79:
[----:B------:R-:W-:Y:S05]  /*4420*/  BSYNC B0 ;  /* 0x0000000000007941 */ /* 0x000fea0003800000 */
.L_x_77:
[----:B------:R-:W0:Y:S01]  /*4430*/  S2R R26, SR_TID.X ;  /* 0x00000000001a7919 */ /* 0x000e220000002100 */
[----:B------:R-:W-:Y:S01]  /*4440*/  SHF.L.U32 R37, R20, 0x4, RZ ;  /* 0x0000000414257819 */ /* 0x000fe200000006ff */
[----:B------:R-:W-:Y:S01]  /*4450*/  FMUL R4, R4, R21 ;  /* 0x0000001504047220 */ /* 0x000fe20000400000 */
[----:B------:R-:W-:Y:S01]  /*4460*/  FMUL R5, R5, R28 ;  /* 0x0000001c05057220 */ /* 0x000fe20000400000 */
[----:B------:R-:W-:Y:S01]  /*4470*/  BAR.SYNC.DEFER_BLOCKING 0x0 ;  /* 0x0000000000007b1d */ /* 0x000fe20000010000 */
[----:B------:R-:W-:Y:S01]  /*4480*/  LOP3.LUT R37, R37, 0xff0, RZ, 0xc0, !PT ;  /* 0x00000ff025257812 */ /* 0x000fe200078ec0ff */
[----:B------:R-:W-:Y:S01]  /*4490*/  FMUL R6, R6, R29 ;  /* 0x0000001d06067220 */ /* 0x000fe20000400000 */
[----:B------:R-:W-:Y:S01]  /*44a0*/  FMUL R7, R7, R30 ;  /* 0x0000001e07077220 */ /* 0x000fe20000400000 */
[----:B------:R-:W-:Y:S01]  /*44b0*/  FMUL R8, R8, R31 ;  /* 0x0000001f08087220 */ /* 0x000fe20000400000 */
[----:B------:R-:W-:Y:S01]  /*44c0*/  IADD3 R38, R37, UR5, RZ ;  /* 0x0000000525267c10 */ /* 0x000fe2000fffe0ff */
[----:B------:R-:W-:Y:S01]  /*44d0*/  FMUL R9, R9, R32 ;  /* 0x0000002009097220 */ /* 0x000fe20000400000 */
[----:B------:R-:W-:Y:S01]  /*44e0*/  FMUL R10, R10, R33 ;  /* 0x000000210a0a7220 */ /* 0x000fe20000400000 */
[----:B------:R-:W-:Y:S01]  /*44f0*/  FMUL R11, R11, R34 ;  /* 0x000000220b0b7220 */ /* 0x000fe20000400000 */
[----:B------:R-:W-:Y:S01]  /*4500*/  LEA R21, R37, R38, 0x2 ;  /* 0x0000002625157211 */ /* 0x000fe200078e10ff */
[----:B------:R-:W-:Y:S01]  /*4510*/  FMUL R12, R12, R35 ;  /* 0x000000230c0c7220 */ /* 0x000fe20000400000 */
[----:B------:R-:W-:Y:S01]  /*4520*/  FMUL R13, R13, R36 ;  /* 0x000000240d0d7220 */ /* 0x000fe20000400000 */
[----:B------:R-:W-:Y:S01]  /*4530*/  FMUL R14, R14, R27 ;  /* 0x0000001b0e0e7220 */ /* 0x000fe20000400000 */
[----:B------:R-:W-:Y:S01]  /*4540*/  FMUL R15, R15, R24 ;  /* 0x000000180f0f7220 */ /* 0x000fe20000400000 */
[----:B------:R-:W-:Y:S01]  /*4550*/  FMUL R16, R16, R25 ;  /* 0x0000001910107220 */ /* 0x000fe20000400000 */
[----:B------:R-:W-:Y:S01]  /*4560*/  FMUL R17, R17, R22 ;  /* 0x0000001611117220 */ /* 0x000fe20000400000 */
[----:B------:R-:W-:Y:S01]  /*4570*/  FMUL R18, R18, R23 ;  /* 0x0000001712127220 */ /* 0x000fe20000400000 */
[----:B------:R-:W-:Y:S01]  /*4580*/  FMUL R19, R19, R0 ;  /* 0x0000000013137220 */ /* 0x000fe20000400000 */
[----:B------:R-:W-:Y:S01]  /*4590*/  LOP3.LUT R0, R20, 0xfc, RZ, 0xc0, !PT ;  /* 0x000000fc14007812 */ /* 0x000fe200078ec0ff */
[----:B------:R-:W-:-:S02]  /*45a0*/  USHF.R.S32.HI UR6, URZ, 0x1f, UR4 ;  /* 0x0000001f3f067899 */ /* 0x000fc40008011404 */
[----:B------:R-:W-:Y:S01]  /*45b0*/  MOV R23, UR4 ;  /* 0x0000000400177c02 */ /* 0x000fe20008000f00 */
[----:B------:R1:W-:Y:S03]  /*45c0*/  STS.128 [R21], R4 ;  /* 0x0000000415007388 */ /* 0x0003e60000000c00 */
[----:B------:R-:W-:Y:S01]  /*45d0*/  LOP3.LUT R2, R23, 0xc, R2, 0xf8, !PT ;  /* 0x0000000c17027812 */ /* 0x000fe200078ef802 */
[----:B------:R2:W-:Y:S01]  /*45e0*/  STS.128 [R21+0x10], R8 ;  /* 0x0000100815007388 */ /* 0x0005e20000000c00 */
[----:B0-----:R-:W-:-:S03]  /*45f0*/  SHF.L.U32 R26, R26, 0x2, RZ ;  /* 0x000000021a1a7819 */ /* 0x001fc600000006ff */
[----:B------:R-:W-:Y:S01]  /*4600*/  STS.128 [R21+0x20], R12 ;  /* 0x0000200c15007388 */ /* 0x000fe20000000c00 */
[----:B------:R-:W-:-:S03]  /*4610*/  LOP3.LUT R24, R26, 0x3fc, RZ, 0xc0, !PT ;  /* 0x000003fc1a187812 */ /* 0x000fc600078ec0ff */
[----:B------:R0:W-:Y:S01]  /*4620*/  STS.128 [R21+0x30], R16 ;  /* 0x0000301015007388 */ /* 0x0001e20000000c00 */
[C---:B-1----:R-:W-:Y:S02]  /*4630*/  LOP3.LUT R4, R24.reuse, 0x400, RZ, 0xfc, !PT ;  /* 0x0000040018047812 */ /* 0x042fe400078efcff */
[----:B------:R-:W-:Y:S02]  /*4640*/  LOP3.LUT R5, R24, 0x800, RZ, 0xfc, !PT ;  /* 0x0000080018057812 */ /* 0x000fe400078efcff */
[----:B------:R-:W-:Y:S02]  /*4650*/  LOP3.LUT R4, R4, 0x7f0, RZ, 0xc0, !PT ;  /* 0x000007f004047812 */ /* 0x000fe400078ec0ff */
[----:B------:R-:W-:Y:S02]  /*4660*/  LOP3.LUT R6, R5, 0xbf0, RZ, 0xc0, !PT ;  /* 0x00000bf005067812 */ /* 0x000fe400078ec0ff */
[----:B------:R-:W-:Y:S02]  /*4670*/  LEA R5, R0, UR5, 0x2 ;  /* 0x0000000500057c11 */ /* 0x000fe4000f8e10ff */
[----:B------:R-:W-:-:S02]  /*4680*/  IADD3 R7, R4, UR5, RZ ;  /* 0x0000000504077c10 */ /* 0x000fc4000fffe0ff */
[----:B--2---:R-:W-:Y:S02]  /*4690*/  IADD3 R9, R6, UR5, RZ ;  /* 0x0000000506097c10 */ /* 0x004fe4000fffe0ff */
[C---:B------:R-:W-:Y:S01]  /*46a0*/  LEA R22, R24.reuse, R5, 0x2 ;  /* 0x0000000518167211 */ /* 0x040fe200078e10ff */
[----:B------:R-:W-:Y:S01]  /*46b0*/  BAR.SYNC.DEFER_BLOCKING 0x0 ;  /* 0x0000000000007b1d */ /* 0x000fe20000010000 */
[C---:B------:R-:W-:Y:S02]  /*46c0*/  LEA R8, R24.reuse, R7, 0x2 ;  /* 0x0000000718087211 */ /* 0x040fe400078e10ff */
[----:B------:R-:W-:Y:S02]  /*46d0*/  LEA R4, R24, R9, 0x2 ;  /* 0x0000000918047211 */ /* 0x000fe400078e10ff */
[----:B0-----:R-:W-:Y:S02]  /*46e0*/  MOV R17, UR6 ;  /* 0x0000000600117c02 */ /* 0x001fe40008000f00 */
[----:B------:R-:W-:-:S02]  /*46f0*/  SHF.R.U32.HI R18, RZ, 0x2, R20 ;  /* 0x00000002ff127819 */ /* 0x000fc40000011614 */
[----:B------:R-:W-:Y:S02]  /*4700*/  LEA.HI R0, R17, R2, RZ, 0xa ;  /* 0x0000000211007211 */ /* 0x000fe400078f50ff */
[----:B------:R-:W0:Y:S01]  /*4710*/  LDC.64 R16, c[0x0][0x238] ;  /* 0x00008e00ff107b82 */ /* 0x000e220000000a00 */
[----:B------:R-:W-:Y:S02]  /*4720*/  SGXT.U32 R18, R18, 0x6 ;  /* 0x000000061212781a */ /* 0x000fe40000000000 */
[C---:B------:R-:W-:Y:S02]  /*4730*/  SHF.L.U32 R20, R0.reuse, 0xa, RZ ;  /* 0x0000000a00147819 */ /* 0x040fe400000006ff */
[----:B------:R-:W-:Y:S02]  /*4740*/  LOP3.LUT R19, R0, 0xfffffc00, RZ, 0xc0, !PT ;  /* 0xfffffc0000137812 */ /* 0x000fe400078ec0ff */
[----:B------:R-:W-:Y:S02]  /*4750*/  LOP3.LUT R20, R20, 0xfff00000, RZ, 0xc0, !PT ;  /* 0xfff0000014147812 */ /* 0x000fe400078ec0ff */
[----:B------:R-:W-:-:S02]  /*4760*/  PRMT R18, R18, 0x6540, R3 ;  /* 0x0000654012127816 */ /* 0x000fc40000000003 */
[----:B------:R-:W-:Y:S01]  /*4770*/  IADD3 R23, R20, R2, -R19 ;  /* 0x0000000214177210 */ /* 0x000fe20007ffe813 */
[----:B------:R-:W1:Y:S01]  /*4780*/  LDS.128 R12, [R22] ;  /* 0x00000000160c7984 */ /* 0x000e620000000c00 */
[C---:B------:R-:W-:Y:S02]  /*4790*/  LOP3.LUT R3, R18.reuse, 0x40, RZ, 0xfc, !PT ;  /* 0x0000004012037812 */ /* 0x040fe400078efcff */
[----:B------:R-:W-:Y:S01]  /*47a0*/  LOP3.LUT R2, R18, 0x80, RZ, 0xfc, !PT ;  /* 0x0000008012027812 */ /* 0x000fe200078efcff */
[----:B------:R-:W2:Y:S01]  /*47b0*/  LDS.128 R8, [R8+0x1000] ;  /* 0x0010000008087984 */ /* 0x000ea20000000c00 */
[----:B------:R-:W-:Y:S02]  /*47c0*/  LOP3.LUT R19, R24, 0xc00, RZ, 0xfc, !PT ;  /* 0x00000c0018137812 */ /* 0x000fe400078efcff */
[C---:B------:R-:W-:Y:S01]  /*47d0*/  LOP3.LUT R0, R18.reuse, 0xc0, RZ, 0xfc, !PT ;  /* 0x000000c012007812 */ /* 0x040fe200078efcff */
[----:B------:R-:W3:Y:S01]  /*47e0*/  LDS.128 R4, [R4+0x2000] ;  /* 0x0020000004047984 */ /* 0x000ee20000000c00 */
[----:B------:R-:W-:-:S02]  /*47f0*/  ISETP.GE.AND P0, PT, R18, 0x400, PT ;  /* 0x000004001200780c */ /* 0x000fc40003f06270 */
[----:B------:R-:W-:Y:S02]  /*4800*/  ISETP.GE.AND P1, PT, R3, 0x400, PT ;  /* 0x000004000300780c */ /* 0x000fe40003f26270 */
[----:B------:R-:W-:Y:S02]  /*4810*/  ISETP.GE.AND P2, PT, R2, 0x400, PT ;  /* 0x000004000200780c */ /* 0x000fe40003f46270 */
[----:B------:R-:W-:Y:S02]  /*4820*/  LOP3.LUT R20, R19, 0xff0, RZ, 0xc0, !PT ;  /* 0x00000ff013147812 */ /* 0x000fe400078ec0ff */
[-C--:B------:R-:W-:Y:S02]  /*4830*/  LEA R19, R18, R23.reuse, 0xa ;  /* 0x0000001712137211 */ /* 0x080fe400078e50ff */
[----:B------:R-:W-:Y:S02]  /*4840*/  ISETP.GE.AND P3, PT, R0, 0x400, PT ;  /* 0x000004000000780c */ /* 0x000fe40003f66270 */
[----:B------:R-:W-:-:S02]  /*4850*/  LEA R21, R3, R23, 0xa ;  /* 0x0000001703157211 */ /* 0x000fc400078e50ff */
[----:B------:R-:W-:Y:S01]  /*4860*/  LEA R25, R2, R23, 0xa ;  /* 0x0000001702197211 */ /* 0x000fe200078e50ff */
[----:B0-----:R-:W-:Y:S01]  /*4870*/  IMAD.WIDE R2, R19, 0x4, R16 ;  /* 0x0000000413027825 */ /* 0x001fe200078e0210 */
[----:B------:R-:W-:-:S03]  /*4880*/  IADD3 R27, R20, UR5, RZ ;  /* 0x00000005141b7c10 */ /* 0x000fc6000fffe0ff */
[----:B------:R-:W-:Y:S01]  /*4890*/  IMAD.WIDE R18, R21, 0x4, R16 ;  /* 0x0000000415127825 */ /* 0x000fe200078e0210 */
[----:B------:R-:W-:-:S03]  /*48a0*/  LEA R27, R24, R27, 0x2 ;  /* 0x0000001b181b7211 */ /* 0x000fc600078e10ff */
[----:B------:R-:W-:Y:S01]  /*48b0*/  IMAD.WIDE R20, R25, 0x4, R16 ;  /* 0x0000000419147825 */ /* 0x000fe200078e0210 */
[----:B-1----:R0:W-:Y:S04]  /*48c0*/  @!P0 STG.E.128 desc[UR8][R2.64], R12 ;  /* 0x0000000c02008986 */ /* 0x0021e8000c101d08 */
[----:B--2---:R0:W-:Y:S04]  /*48d0*/  @!P1 STG.E.128 desc[UR8][R18.64], R8 ;  /* 0x0000000812009986 */ /* 0x0041e8000c101d08 */
[----:B---3--:R0:W-:Y:S01]  /*48e0*/  @!P2 STG.E.128 desc[UR8][R20.64], R4 ;  /* 0x000000041400a986 */ /* 0x0081e2000c101d08 */
[----:B------:R-:W-:Y:S05]  /*48f0*/  @P3 EXIT ;  /* 0x000000000000394d */ /* 0x000fea0003800000 */
[----:B------:R-:W0:Y:S01]  /*4900*/  LDS.128 R24, [R27+0x3000] ;  /* 0x003000001b187984 */ /* 0x000e220000000c00 */
[----:B------:R-:W-:-:S05]  /*4910*/  LEA R23, R0, R23, 0xa ;  /* 0x0000001700177211 */ /* 0x000fca00078e50ff */
[----:B------:R-:W-:-:S05]  /*4920*/  IMAD.WIDE R16, R23, 0x4, R16 ;  /* 0x0000000417107825 */ /* 0x000fca00078e0210 */
[----:B0-----:R-:W-:Y:S01]  /*4930*/  STG.E.128 desc[UR8][R16.64], R24 ;  /* 0x0000001810007986 */ /* 0x001fe2000c101d08 */
[----:B------:R-:W-:Y:S05]  /*4940*/  EXIT ;  /* 0x000000000000794d */ /* 0x000fea0003800000 */
.L_x_80:
[----:B------:R-:W-:-:S00]  /*4950*/  BRA `(.L_x_80) ;  /* 0xfffffffc00fc7947 */ /* 0x000fc0000383ffff */
[----:B------:R-:W-:-:S00]  /*4960*/  NOP ;  /* 0x0000000000007918 */ /* 0x000fc00000000000 */
        /* <DEDUP_REMOVED lines=9> */
.L_x_81:


//--------------------- .nv.global.init           --------------------------
	.section	.nv.global.init,"aw",@progbits
.nv.global.init:
	.type		_$_str,@object
	.size		_$_str,(_$_str_$_2 - _$_str)
_$_str:
        /*0000*/ 	.byte	0x5f, 0x5f, 0x43, 0x55, 0x44, 0x41, 0x5f, 0x46, 0x54, 0x5a, 0x00
	.type		_$_str_$_2,@object
	.size		_$_str_$_2,(.L_1 - _$_str_$_2)
_$_str_$_2:
        /*000b*/ 	.byte	0x5f, 0x5f, 0x43, 0x55, 0x44, 0x41, 0x5f, 0x50, 0x52, 0x45, 0x43, 0x5f, 0x53, 0x51, 0x52, 0x54
        /*001b*/ 	.byte	0x00
.L_1:


//--------------------- .nv.shared.triton_poi_fused__native_batch_norm_legit_no_training_mul_softplus_tanh_8 --------------------------
	.section	.nv.shared.triton_poi_fused__native_batch_norm_legit_no_training_mul_softplus_tanh_8,"aw",@nobits
	.sectionflags	@""
	.align	16
	.zero		1024


//--------------------- .nv.constant0.triton_poi_fused__native_batch_norm_legit_no_training_mul_softplus_tanh_8 --------------------------
	.section	.nv.constant0.triton_poi_fused__native_batch_norm_legit_no_training_mul_softplus_tanh_8,"a",@progbits
	.sectionflags	@""
	.align	4
.nv.constant0.triton_poi_fused__native_batch_norm_legit_no_training_mul_softplus_tanh_8:
	.zero		584
